	.target	sm_100a

	.elftype	@"ET_EXEC"


//--------------------- .note.nv.tkinfo           --------------------------
	.section	.note.nv.tkinfo,"",@"SHT_NOTE"
	.sectionflags	@"SHF_NOTE_NV_TKINFO"
	.tkinfo
        /*0018*/ 	.word	0x00000002
        /*0030*/ 	.string	""
        /*0030*/ 	.string	"ptxas"
        /*0030*/ 	.string	"Cuda compilation tools, release 13.0, V13.0.88"
        /*0030*/ 	.string	"Build cuda_13.0.r13.0/compiler.36424714_0"
        /*0030*/ 	.string	"-arch sm_100a -m 64 "



//--------------------- .note.nv.cuinfo           --------------------------
	.section	.note.nv.cuinfo,"",@"SHT_NOTE"
	.sectionflags	@"SHF_NOTE_NV_CUINFO"
        /*0018*/ 	.short	0x0002
        /*001a*/ 	.short	0x0064
        /*001c*/ 	.short	0x0082
	.zero		2


//--------------------- .nv.info                  --------------------------
	.section	.nv.info,"",@"SHT_CUDA_INFO"
	.align	4


	//----- nvinfo : EIATTR_REGCOUNT
	.align		4
        /*0000*/ 	.byte	0x04, 0x2f
        /*0002*/ 	.short	(.L_19 - .L_18)
	.align		4
.L_18:
        /*0004*/ 	.word	index@(_ZN7cutlass13device_kernelINS_4gemm6kernel13GemmUniversalIN4cute5tupleIJiiiiEEENS1_10collective13CollectiveMmaINS1_35MainloopSm100TmaUmmaWarpSpecializedILi3ELi2ELi2ENS5_IJNS4_1CILi1EEESB_SB_EEEEENS5_IJNSA_ILi128EEENSA_ILi256EEENSA_ILi64EEEEEENS_6half_tENS5_IJlSB_lEEESI_SJ_NS4_8TiledMMAINS4_8MMA_AtomIJNS4_20SM100_MMA_F16BF16_SSISI_SI_fLi128ELi256ELNS4_4UMMA5MajorE0ELSO_0ELNSN_7ScaleInE0ELSP_0EEEEEENS4_6LayoutISC_NS5_IJNSA_ILi0EEEST_ST_EEEEENS5_IJNS4_10UnderscoreESW_SW_EEEEENS4_13SM90_TMA_LOADENS4_14ComposedLayoutINS4_7SwizzleILi3ELi4ELi3EEENS4_18smem_ptr_flag_bitsILi16EEENSS_INS5_IJNSA_ILi8EEESG_EEENS5_IJSG_SB_EEEEEEEvNS4_8identityESZ_S19_vS1A_EENS_8epilogue10collective18CollectiveEpilogueINS1C_23Sm100TmaWarpSpecializedILi4ELi2ELi64ELb1ELb0EEEJSH_NS5_IJNSS_ISE_SB_EENSS_ISG_SB_EEEEESI_SJ_SI_SJ_NS1C_6fusion15FusionCallbacksIS1G_NS1K_17LinCombPerRowBiasISI_fSI_SI_fLi8ELNS_15FloatRoundStyleE2EEESH_S1J_JEEENS4_5SM1004TMEM4LOAD26SM100_TMEM_LOAD_32dp32b64xESZ_S19_NS4_39AutoVectorizingCopyWithAssumedAlignmentILi128EEENS4_14SM90_TMA_STOREES19_S1V_S1V_EEEvvEEEEvNT_6ParamsE)
        /*0008*/ 	.word	0x000000fa


	//----- nvinfo : EIATTR_FRAME_SIZE
	.align		4
.L_19:
        /*000c*/ 	.byte	0x04, 0x11
        /*000e*/ 	.short	(.L_21 - .L_20)
	.align		4
.L_20:
        /*0010*/ 	.word	index@($__internal_2_$__cuda_sm10x_tcgen05_guardrail_trap_unallocated_columns_being_dealloced)
        /*0014*/ 	.word	0x00000000


	//----- nvinfo : EIATTR_FRAME_SIZE
	.align		4
.L_21:
        /*0018*/ 	.byte	0x04, 0x11
        /*001a*/ 	.short	(.L_23 - .L_22)
	.align		4
.L_22:
        /*001c*/ 	.word	index@($__internal_1_$__cuda_sm10x_tcgen05_guardrail_trap_phase_invalid_during_alloc)
        /*0020*/ 	.word	0x00000000


	//----- nvinfo : EIATTR_FRAME_SIZE
	.align		4
.L_23:
        /*0024*/ 	.byte	0x04, 0x11
        /*0026*/ 	.short	(.L_25 - .L_24)
	.align		4
.L_24:
        /*0028*/ 	.word	index@($__internal_0_$__cuda_sm10x_tcgen05_guardrail_trap_col_being_dealloced_not_returned_by_alloc)
        /*002c*/ 	.word	0x00000000


	//----- nvinfo : EIATTR_FRAME_SIZE
	.align		4
.L_25:
        /*0030*/ 	.byte	0x04, 0x11
        /*0032*/ 	.short	(.L_27 - .L_26)
	.align		4
.L_26:
        /*0034*/ 	.word	index@(_ZN7cutlass13device_kernelINS_4gemm6kernel13GemmUniversalIN4cute5tupleIJiiiiEEENS1_10collective13CollectiveMmaINS1_35MainloopSm100TmaUmmaWarpSpecializedILi3ELi2ELi2ENS5_IJNS4_1CILi1EEESB_SB_EEEEENS5_IJNSA_ILi128EEENSA_ILi256EEENSA_ILi64EEEEEENS_6half_tENS5_IJlSB_lEEESI_SJ_NS4_8TiledMMAINS4_8MMA_AtomIJNS4_20SM100_MMA_F16BF16_SSISI_SI_fLi128ELi256ELNS4_4UMMA5MajorE0ELSO_0ELNSN_7ScaleInE0ELSP_0EEEEEENS4_6LayoutISC_NS5_IJNSA_ILi0EEEST_ST_EEEEENS5_IJNS4_10UnderscoreESW_SW_EEEEENS4_13SM90_TMA_LOADENS4_14ComposedLayoutINS4_7SwizzleILi3ELi4ELi3EEENS4_18smem_ptr_flag_bitsILi16EEENSS_INS5_IJNSA_ILi8EEESG_EEENS5_IJSG_SB_EEEEEEEvNS4_8identityESZ_S19_vS1A_EENS_8epilogue10collective18CollectiveEpilogueINS1C_23Sm100TmaWarpSpecializedILi4ELi2ELi64ELb1ELb0EEEJSH_NS5_IJNSS_ISE_SB_EENSS_ISG_SB_EEEEESI_SJ_SI_SJ_NS1C_6fusion15FusionCallbacksIS1G_NS1K_17LinCombPerRowBiasISI_fSI_SI_fLi8ELNS_15FloatRoundStyleE2EEESH_S1J_JEEENS4_5SM1004TMEM4LOAD26SM100_TMEM_LOAD_32dp32b64xESZ_S19_NS4_39AutoVectorizingCopyWithAssumedAlignmentILi128EEENS4_14SM90_TMA_STOREES19_S1V_S1V_EEEvvEEEEvNT_6ParamsE)
        /*0038*/ 	.word	0x00000000


	//----- nvinfo : EIATTR_MIN_STACK_SIZE
	.align		4
.L_27:
        /*003c*/ 	.byte	0x04, 0x12
        /*003e*/ 	.short	(.L_29 - .L_28)
	.align		4
.L_28:
        /*0040*/ 	.word	index@(_ZN7cutlass13device_kernelINS_4gemm6kernel13GemmUniversalIN4cute5tupleIJiiiiEEENS1_10collective13CollectiveMmaINS1_35MainloopSm100TmaUmmaWarpSpecializedILi3ELi2ELi2ENS5_IJNS4_1CILi1EEESB_SB_EEEEENS5_IJNSA_ILi128EEENSA_ILi256EEENSA_ILi64EEEEEENS_6half_tENS5_IJlSB_lEEESI_SJ_NS4_8TiledMMAINS4_8MMA_AtomIJNS4_20SM100_MMA_F16BF16_SSISI_SI_fLi128ELi256ELNS4_4UMMA5MajorE0ELSO_0ELNSN_7ScaleInE0ELSP_0EEEEEENS4_6LayoutISC_NS5_IJNSA_ILi0EEEST_ST_EEEEENS5_IJNS4_10UnderscoreESW_SW_EEEEENS4_13SM90_TMA_LOADENS4_14ComposedLayoutINS4_7SwizzleILi3ELi4ELi3EEENS4_18smem_ptr_flag_bitsILi16EEENSS_INS5_IJNSA_ILi8EEESG_EEENS5_IJSG_SB_EEEEEEEvNS4_8identityESZ_S19_vS1A_EENS_8epilogue10collective18CollectiveEpilogueINS1C_23Sm100TmaWarpSpecializedILi4ELi2ELi64ELb1ELb0EEEJSH_NS5_IJNSS_ISE_SB_EENSS_ISG_SB_EEEEESI_SJ_SI_SJ_NS1C_6fusion15FusionCallbacksIS1G_NS1K_17LinCombPerRowBiasISI_fSI_SI_fLi8ELNS_15FloatRoundStyleE2EEESH_S1J_JEEENS4_5SM1004TMEM4LOAD26SM100_TMEM_LOAD_32dp32b64xESZ_S19_NS4_39AutoVectorizingCopyWithAssumedAlignmentILi128EEENS4_14SM90_TMA_STOREES19_S1V_S1V_EEEvvEEEEvNT_6ParamsE)
        /*0044*/ 	.word	0x00000000
.L_29:


//--------------------- .nv.compat                --------------------------
	.section	.nv.compat,"",@"SHT_CUDA_COMPAT_INFO"
	.align	4
        /*0000*/ 	.byte	0x02, 0x09, 0x01, 0x00, 0x02, 0x02, 0x02, 0x00, 0x02, 0x05, 0x05, 0x00, 0x03, 0x07, 0x01, 0x01
        /*0010*/ 	.byte	0x02, 0x03, 0x01, 0x00, 0x02, 0x06, 0x01, 0x00, 0x04, 0x0b, 0x08, 0x00, 0x09, 0x00, 0x00, 0x00
        /*0020*/ 	.byte	0x00, 0x00, 0x00, 0x00


//--------------------- .nv.info._ZN7cutlass13device_kernelINS_4gemm6kernel13GemmUniversalIN4cute5tupleIJiiiiEEENS1_10collective13CollectiveMmaINS1_35MainloopSm100TmaUmmaWarpSpecializedILi3ELi2ELi2ENS5_IJNS4_1CILi1EEESB_SB_EEEEENS5_IJNSA_ILi128EEENSA_ILi256EEENSA_ILi64EEEEEENS_6half_tENS5_IJlSB_lEEESI_SJ_NS4_8TiledMMAINS4_8MMA_AtomIJNS4_20SM100_MMA_F16BF16_SSISI_SI_fLi128ELi256ELNS4_4UMMA5MajorE0ELSO_0ELNSN_7ScaleInE0ELSP_0EEEEEENS4_6LayoutISC_NS5_IJNSA_ILi0EEEST_ST_EEEEENS5_IJNS4_10UnderscoreESW_SW_EEEEENS4_13SM90_TMA_LOADENS4_14ComposedLayoutINS4_7SwizzleILi3ELi4ELi3EEENS4_18smem_ptr_flag_bitsILi16EEENSS_INS5_IJNSA_ILi8EEESG_EEENS5_IJSG_SB_EEEEEEEvNS4_8identityESZ_S19_vS1A_EENS_8epilogue10collective18CollectiveEpilogueINS1C_23Sm100TmaWarpSpecializedILi4ELi2ELi64ELb1ELb0EEEJSH_NS5_IJNSS_ISE_SB_EENSS_ISG_SB_EEEEESI_SJ_SI_SJ_NS1C_6fusion15FusionCallbacksIS1G_NS1K_17LinCombPerRowBiasISI_fSI_SI_fLi8ELNS_15FloatRoundStyleE2EEESH_S1J_JEEENS4_5SM1004TMEM4LOAD26SM100_TMEM_LOAD_32dp32b64xESZ_S19_NS4_39AutoVectorizingCopyWithAssumedAlignmentILi128EEENS4_14SM90_TMA_STOREES19_S1V_S1V_EEEvvEEEEvNT_6ParamsE --------------------------
	.section	.nv.info._ZN7cutlass13device_kernelINS_4gemm6kernel13GemmUniversalIN4cute5tupleIJiiiiEEENS1_10collective13CollectiveMmaINS1_35MainloopSm100TmaUmmaWarpSpecializedILi3ELi2ELi2ENS5_IJNS4_1CILi1EEESB_SB_EEEEENS5_IJNSA_ILi128EEENSA_ILi256EEENSA_ILi64EEEEEENS_6half_tENS5_IJlSB_lEEESI_SJ_NS4_8TiledMMAINS4_8MMA_AtomIJNS4_20SM100_MMA_F16BF16_SSISI_SI_fLi128ELi256ELNS4_4UMMA5MajorE0ELSO_0ELNSN_7ScaleInE0ELSP_0EEEEEENS4_6LayoutISC_NS5_IJNSA_ILi0EEEST_ST_EEEEENS5_IJNS4_10UnderscoreESW_SW_EEEEENS4_13SM90_TMA_LOADENS4_14ComposedLayoutINS4_7SwizzleILi3ELi4ELi3EEENS4_18smem_ptr_flag_bitsILi16EEENSS_INS5_IJNSA_ILi8EEESG_EEENS5_IJSG_SB_EEEEEEEvNS4_8identityESZ_S19_vS1A_EENS_8epilogue10collective18CollectiveEpilogueINS1C_23Sm100TmaWarpSpecializedILi4ELi2ELi64ELb1ELb0EEEJSH_NS5_IJNSS_ISE_SB_EENSS_ISG_SB_EEEEESI_SJ_SI_SJ_NS1C_6fusion15FusionCallbacksIS1G_NS1K_17LinCombPerRowBiasISI_fSI_SI_fLi8ELNS_15FloatRoundStyleE2EEESH_S1J_JEEENS4_5SM1004TMEM4LOAD26SM100_TMEM_LOAD_32dp32b64xESZ_S19_NS4_39AutoVectorizingCopyWithAssumedAlignmentILi128EEENS4_14SM90_TMA_STOREES19_S1V_S1V_EEEvvEEEEvNT_6ParamsE,"",@"SHT_CUDA_INFO"
	.sectionflags	@""
	.align	4


	//----- nvinfo : EIATTR_CUDA_API_VERSION
	.align		4
        /*0000*/ 	.byte	0x04, 0x37
        /*0002*/ 	.short	(.L_31 - .L_30)
.L_30:
        /*0004*/ 	.word	0x00000082


	//----- nvinfo : EIATTR_KPARAM_INFO
	.align		4
.L_31:
        /*0008*/ 	.byte	0x04, 0x17
        /*000a*/ 	.short	(.L_33 - .L_32)
.L_32:
        /*000c*/ 	.word	0x00000000
        /*0010*/ 	.short	0x0000
        /*0012*/ 	.short	0x0000
        /*0014*/ 	.byte	0x00, 0xf0, 0x01, 0x20


	//----- nvinfo : EIATTR_AT_ENTRY_FRAGMENTS
	.align		4
.L_33:
        /*0018*/ 	.byte	0x04, 0x4f
        /*001a*/ 	.short	(.L_35 - .L_34)


	//   ....[0]....
.L_34:
        /*001c*/ 	.word	0x00000006


	//----- nvinfo : EIATTR_RESERVED_SMEM_USED
	.align		4
.L_35:
        /*0020*/ 	.byte	0x01, 0x41
	.zero		2


	//----- nvinfo : EIATTR_SPARSE_MMA_MASK
	.align		4
        /*0024*/ 	.byte	0x03, 0x50
        /*0026*/ 	.short	0x0000


	//----- nvinfo : EIATTR_TCGEN05_1CTA_USED
	.align		4
        /*0028*/ 	.byte	0x01, 0x51
	.zero		2


	//----- nvinfo : EIATTR_MAXREG_COUNT
	.align		4
        /*002c*/ 	.byte	0x03, 0x1b
        /*002e*/ 	.short	0x00ff


	//----- nvinfo : EIATTR_NUM_BARRIERS
	.align		4
        /*0030*/ 	.byte	0x02, 0x4c
        /*0032*/ 	.byte	0x07
	.zero		1


	//----- nvinfo : EIATTR_EXTERNS
	.align		4
        /*0034*/ 	.byte	0x04, 0x0f
        /*0036*/ 	.short	(.L_37 - .L_36)


	//   ....[0]....
	.align		4
.L_36:
        /*0038*/ 	.word	index@(__assertfail)


	//----- nvinfo : EIATTR_MERCURY_ISA_VERSION
	.align		4
.L_37:
        /*003c*/ 	.byte	0x03, 0x5f
        /*003e*/ 	.short	0x0101


	//----- nvinfo : EIATTR_INT_WARP_WIDE_INSTR_OFFSETS
	.align		4
        /*0040*/ 	.byte	0x04, 0x31
        /*0042*/ 	.short	(.L_39 - .L_38)


	//   ....[0]....
.L_38:
        /*0044*/ 	.word	0x00001d80


	//   ....[1]....
        /*0048*/ 	.word	0x00003620


	//   ....[2]....
        /*004c*/ 	.word	0x00003640


	//   ....[3]....
        /*0050*/ 	.word	0x00003670


	//   ....[4]....
        /*0054*/ 	.word	0x00003fb0


	//   ....[5]....
        /*0058*/ 	.word	0x00004020


	//   ....[6]....
        /*005c*/ 	.word	0x00004110


	//   ....[7]....
        /*0060*/ 	.word	0x00004190


	//   ....[8]....
        /*0064*/ 	.word	0x000042a0


	//   ....[9]....
        /*0068*/ 	.word	0x00004330


	//   ....[10]....
        /*006c*/ 	.word	0x00004510


	//   ....[11]....
        /*0070*/ 	.word	0x00004670


	//----- nvinfo : EIATTR_COOP_GROUP_MASK_REGIDS
	.align		4
.L_39:
        /*0074*/ 	.byte	0x04, 0x29
        /*0076*/ 	.short	(.L_41 - .L_40)


	//   ....[0]....
.L_40:
        /*0078*/ 	.word	0xffffffff


	//   ....[1]....
        /*007c*/ 	.word	0xffffffff


	//   ....[2]....
        /*0080*/ 	.word	0xffffffff


	//   ....[3]....
        /*0084*/ 	.word	0xffffffff


	//   ....[4]....
        /*0088*/ 	.word	0xffffffff


	//   ....[5]....
        /*008c*/ 	.word	0xffffffff


	//   ....[6]....
        /*0090*/ 	.word	0xffffffff


	//   ....[7]....
        /*0094*/ 	.word	0xffffffff


	//   ....[8]....
        /*0098*/ 	.word	0xffffffff


	//   ....[9]....
        /*009c*/ 	.word	0xffffffff


	//   ....[10]....
        /*00a0*/ 	.word	0xffffffff


	//   ....[11]....
        /*00a4*/ 	.word	0xffffffff


	//   ....[12]....
        /*00a8*/ 	.word	0xffffffff


	//----- nvinfo : EIATTR_COOP_GROUP_INSTR_OFFSETS
	.align		4
.L_41:
        /*00ac*/ 	.byte	0x04, 0x28
        /*00ae*/ 	.short	(.L_43 - .L_42)


	//   ....[0]....
.L_42:
        /*00b0*/ 	.word	0x00000090


	//   ....[1]....
        /*00b4*/ 	.word	0x000004c0


	//   ....[2]....
        /*00b8*/ 	.word	0x00000610


	//   ....[3]....
        /*00bc*/ 	.word	0x000007b0


	//   ....[4]....
        /*00c0*/ 	.word	0x000008b0


	//   ....[5]....
        /*00c4*/ 	.word	0x00000a20


	//   ....[6]....
        /*00c8*/ 	.word	0x00000b80


	//   ....[7]....
        /*00cc*/ 	.word	0x00001c60


	//   ....[8]....
        /*00d0*/ 	.word	0x000029b0


	//   ....[9]....
        /*00d4*/ 	.word	0x00002bc0


	//   ....[10]....
        /*00d8*/ 	.word	0x00002bf0


	//   ....[11]....
        /*00dc*/ 	.word	0x00003500


	//   ....[12]....
        /*00e0*/ 	.word	0x00003730


	//----- nvinfo : EIATTR_VRC_CTA_INIT_COUNT
	.align		4
.L_43:
        /*00e4*/ 	.byte	0x02, 0x4a
        /*00e6*/ 	.byte	0x80
	.zero		1


	//----- nvinfo : EIATTR_SYSCALL_OFFSETS
	.align		4
        /*00e8*/ 	.byte	0x04, 0x46
        /*00ea*/ 	.short	(.L_45 - .L_44)


	//   ....[0]....
.L_44:
        /*00ec*/ 	.word	0x00005180


	//   ....[1]....
        /*00f0*/ 	.word	0x00005270


	//   ....[2]....
        /*00f4*/ 	.word	0x00005cf0


	//   ....[3]....
        /*00f8*/ 	.word	0x000071b0


	//   ....[4]....
        /*00fc*/ 	.word	0x000085d0


	//   ....[5]....
        /*0100*/ 	.word	0x000099e0


	//----- nvinfo : EIATTR_MBARRIER_INSTR_OFFSETS
	.align		4
.L_45:
        /*0104*/ 	.byte	0x04, 0x39
        /*0106*/ 	.short	(.L_47 - .L_46)


	//   ....[0]....
.L_46:
        /*0108*/ 	.word	0x000005a0
        /*010c*/ 	.word	0x000000ff
        /*0110*/ 	.word	0x00000000
        /*0114*/ 	.short	0x0100
        /*0116*/ 	.byte	0x05
	.zero		1


	//   ....[1]....
        /*0118*/ 	.word	0x000005b0
        /*011c*/ 	.word	0x000000ff
        /*0120*/ 	.word	0x00000018
        /*0124*/ 	.short	0x0100
        /*0126*/ 	.byte	0x05
	.zero		1


	//   ....[2]....
        /*0128*/ 	.word	0x000005c0
        /*012c*/ 	.word	0x000000ff
        /*0130*/ 	.word	0x00000008
        /*0134*/ 	.short	0x0100
        /*0136*/ 	.byte	0x05
	.zero		1


	//   ....[3]....
        /*0138*/ 	.word	0x000005d0
        /*013c*/ 	.word	0x000000ff
        /*0140*/ 	.word	0x00000020
        /*0144*/ 	.short	0x0100
        /*0146*/ 	.byte	0x05
	.zero		1


	//   ....[4]....
        /*0148*/ 	.word	0x000005e0
        /*014c*/ 	.word	0x000000ff
        /*0150*/ 	.word	0x00000010
        /*0154*/ 	.short	0x0100
        /*0156*/ 	.byte	0x05
	.zero		1


	//   ....[5]....
        /*0158*/ 	.word	0x000005f0
        /*015c*/ 	.word	0x000000ff
        /*0160*/ 	.word	0x00000028
        /*0164*/ 	.short	0x0100
        /*0166*/ 	.byte	0x05
	.zero		1


	//   ....[6]....
        /*0168*/ 	.word	0x00000720
        /*016c*/ 	.word	0x000000ff
        /*0170*/ 	.word	0x00000030
        /*0174*/ 	.short	0x0100
        /*0176*/ 	.byte	0x06
	.zero		1


	//   ....[7]....
        /*0178*/ 	.word	0x00000730
        /*017c*/ 	.word	0x000000ff
        /*0180*/ 	.word	0x00000050
        /*0184*/ 	.short	0x0100
        /*0186*/ 	.byte	0x06
	.zero		1


	//   ....[8]....
        /*0188*/ 	.word	0x00000740
        /*018c*/ 	.word	0x000000ff
        /*0190*/ 	.word	0x00000038
        /*0194*/ 	.short	0x0100
        /*0196*/ 	.byte	0x06
	.zero		1


	//   ....[9]....
        /*0198*/ 	.word	0x00000750
        /*019c*/ 	.word	0x000000ff
        /*01a0*/ 	.word	0x00000058
        /*01a4*/ 	.short	0x0100
        /*01a6*/ 	.byte	0x06
	.zero		1


	//   ....[10]....
        /*01a8*/ 	.word	0x00000760
        /*01ac*/ 	.word	0x000000ff
        /*01b0*/ 	.word	0x00000040
        /*01b4*/ 	.short	0x0100
        /*01b6*/ 	.byte	0x06
	.zero		1


	//   ....[11]....
        /*01b8*/ 	.word	0x00000770
        /*01bc*/ 	.word	0x000000ff
        /*01c0*/ 	.word	0x00000060
        /*01c4*/ 	.short	0x0100
        /*01c6*/ 	.byte	0x06
	.zero		1


	//   ....[12]....
        /*01c8*/ 	.word	0x00000780
        /*01cc*/ 	.word	0x000000ff
        /*01d0*/ 	.word	0x00000048
        /*01d4*/ 	.short	0x0100
        /*01d6*/ 	.byte	0x06
	.zero		1


	//   ....[13]....
        /*01d8*/ 	.word	0x00000790
        /*01dc*/ 	.word	0x000000ff
        /*01e0*/ 	.word	0x00000068
        /*01e4*/ 	.short	0x0100
        /*01e6*/ 	.byte	0x06
	.zero		1


	//   ....[14]....
        /*01e8*/ 	.word	0x00000880
        /*01ec*/ 	.word	0x000000ff
        /*01f0*/ 	.word	0x00000070
        /*01f4*/ 	.short	0x0100
        /*01f6*/ 	.byte	0x05
	.zero		1


	//   ....[15]....
        /*01f8*/ 	.word	0x00000890
        /*01fc*/ 	.word	0x000000ff
        /*0200*/ 	.word	0x00000078
        /*0204*/ 	.short	0x0100
        /*0206*/ 	.byte	0x05
	.zero		1


	//   ....[16]....
        /*0208*/ 	.word	0x000009d0
        /*020c*/ 	.word	0x000000ff
        /*0210*/ 	.word	0x00000080
        /*0214*/ 	.short	0x0100
        /*0216*/ 	.byte	0x05
	.zero		1


	//   ....[17]....
        /*0218*/ 	.word	0x000009e0
        /*021c*/ 	.word	0x000000ff
        /*0220*/ 	.word	0x00000090
        /*0224*/ 	.short	0x0100
        /*0226*/ 	.byte	0x05
	.zero		1


	//   ....[18]....
        /*0228*/ 	.word	0x000009f0
        /*022c*/ 	.word	0x000000ff
        /*0230*/ 	.word	0x00000088
        /*0234*/ 	.short	0x0100
        /*0236*/ 	.byte	0x05
	.zero		1


	//   ....[19]....
        /*0238*/ 	.word	0x00000a00
        /*023c*/ 	.word	0x000000ff
        /*0240*/ 	.word	0x00000098
        /*0244*/ 	.short	0x0100
        /*0246*/ 	.byte	0x05
	.zero		1


	//   ....[20]....
        /*0248*/ 	.word	0x00000b30
        /*024c*/ 	.word	0x000000ff
        /*0250*/ 	.word	0x000000a0
        /*0254*/ 	.short	0x0100
        /*0256*/ 	.byte	0x06
	.zero		1


	//   ....[21]....
        /*0258*/ 	.word	0x00000b40
        /*025c*/ 	.word	0x000000ff
        /*0260*/ 	.word	0x000000b0
        /*0264*/ 	.short	0x0100
        /*0266*/ 	.byte	0x06
	.zero		1


	//   ....[22]....
        /*0268*/ 	.word	0x00000b50
        /*026c*/ 	.word	0x000000ff
        /*0270*/ 	.word	0x000000a8
        /*0274*/ 	.short	0x0100
        /*0276*/ 	.byte	0x06
	.zero		1


	//   ....[23]....
        /*0278*/ 	.word	0x00000b60
        /*027c*/ 	.word	0x000000ff
        /*0280*/ 	.word	0x000000b8
        /*0284*/ 	.short	0x0100
        /*0286*/ 	.byte	0x06
	.zero		1


	//   ....[24]....
        /*0288*/ 	.word	0x00000c50
        /*028c*/ 	.word	0x000000ff
        /*0290*/ 	.word	0x000000c0
        /*0294*/ 	.short	0x0100
        /*0296*/ 	.byte	0x05
	.zero		1


	//   ....[25]....
        /*0298*/ 	.word	0x00000c60
        /*029c*/ 	.word	0x000000ff
        /*02a0*/ 	.word	0x000000d0
        /*02a4*/ 	.short	0x0100
        /*02a6*/ 	.byte	0x05
	.zero		1


	//   ....[26]....
        /*02a8*/ 	.word	0x00000c70
        /*02ac*/ 	.word	0x000000ff
        /*02b0*/ 	.word	0x000000c8
        /*02b4*/ 	.short	0x0100
        /*02b6*/ 	.byte	0x05
	.zero		1


	//   ....[27]....
        /*02b8*/ 	.word	0x00000c80
        /*02bc*/ 	.word	0x000000ff
        /*02c0*/ 	.word	0x000000d8
        /*02c4*/ 	.short	0x0100
        /*02c6*/ 	.byte	0x05
	.zero		1


	//   ....[28]....
        /*02c8*/ 	.word	0x00001560
        /*02cc*/ 	.word	0x00000003
        /*02d0*/ 	.word	0x000000d0
        /*02d4*/ 	.short	0x010a
        /*02d6*/ 	.byte	0xff
	.zero		1


	//   ....[29]....
        /*02d8*/ 	.word	0x00001590
        /*02dc*/ 	.word	0x00000003
        /*02e0*/ 	.word	0x000000c0
        /*02e4*/ 	.short	0x0101
        /*02e6*/ 	.byte	0xff
	.zero		1


	//   ....[30]....
        /*02e8*/ 	.word	0x00001660
        /*02ec*/ 	.word	0x000000ff
        /*02f0*/ 	.word	0x00000018
        /*02f4*/ 	.short	0x010a
        /*02f6*/ 	.byte	0x08
	.zero		1


	//   ....[31]....
        /*02f8*/ 	.word	0x00001700
        /*02fc*/ 	.word	0x000000ff
        /*0300*/ 	.word	0x00000018
        /*0304*/ 	.short	0x010a
        /*0306*/ 	.byte	0x29
	.zero		1


	//   ....[32]....
        /*0308*/ 	.word	0x00001850
        /*030c*/ 	.word	0x000000ff
        /*0310*/ 	.word	0x00000018
        /*0314*/ 	.short	0x010a
        /*0316*/ 	.byte	0x08
	.zero		1


	//   ....[33]....
        /*0318*/ 	.word	0x00001960
        /*031c*/ 	.word	0x000000ff
        /*0320*/ 	.word	0x00000078
        /*0324*/ 	.short	0x0101
        /*0326*/ 	.byte	0x04
	.zero		1


	//   ....[34]....
        /*0328*/ 	.word	0x00001980
        /*032c*/ 	.word	0x000000ff
        /*0330*/ 	.word	0x00000018
        /*0334*/ 	.short	0x010a
        /*0336*/ 	.byte	0x08
	.zero		1


	//   ....[35]....
        /*0338*/ 	.word	0x00001a00
        /*033c*/ 	.word	0x000000ff
        /*0340*/ 	.word	0x00000018
        /*0344*/ 	.short	0x010a
        /*0346*/ 	.byte	0x11
	.zero		1


	//   ....[36]....
        /*0348*/ 	.word	0x00001b50
        /*034c*/ 	.word	0x000000ff
        /*0350*/ 	.word	0x00000018
        /*0354*/ 	.short	0x010a
        /*0356*/ 	.byte	0x08
	.zero		1


	//   ....[37]....
        /*0358*/ 	.word	0x00001c90
        /*035c*/ 	.word	0x00000002
        /*0360*/ 	.word	0x00000080
        /*0364*/ 	.short	0x010a
        /*0366*/ 	.byte	0xff
	.zero		1


	//   ....[38]....
        /*0368*/ 	.word	0x00001d50
        /*036c*/ 	.word	0x00000002
        /*0370*/ 	.word	0x00000000
        /*0374*/ 	.short	0x0101
        /*0376*/ 	.byte	0xff
	.zero		1


	//   ....[39]....
        /*0378*/ 	.word	0x000022b0
        /*037c*/ 	.word	0x000000ff
        /*0380*/ 	.word	0x00000000
        /*0384*/ 	.short	0x010a
        /*0386*/ 	.byte	0x05
	.zero		1


	//   ....[40]....
        /*0388*/ 	.word	0x00002340
        /*038c*/ 	.word	0x000000ff
        /*0390*/ 	.word	0x00000000
        /*0394*/ 	.short	0x010a
        /*0396*/ 	.byte	0x05
	.zero		1


	//   ....[41]....
        /*0398*/ 	.word	0x000023e0
        /*039c*/ 	.word	0x00000000
        /*03a0*/ 	.word	0x00000000
        /*03a4*/ 	.short	0x010a
        /*03a6*/ 	.byte	0xff
	.zero		1


	//   ....[42]....
        /*03a8*/ 	.word	0x00002500
        /*03ac*/ 	.word	0x00000000
        /*03b0*/ 	.word	0x000000c0
        /*03b4*/ 	.short	0x010a
        /*03b6*/ 	.byte	0xff
	.zero		1


	//   ....[43]....
        /*03b8*/ 	.word	0x00002560
        /*03bc*/ 	.word	0x00000004
        /*03c0*/ 	.word	0x00000000
        /*03c4*/ 	.short	0x0101
        /*03c6*/ 	.byte	0xff
	.zero		1


	//   ....[44]....
        /*03c8*/ 	.word	0x00002580
        /*03cc*/ 	.word	0x000000ff
        /*03d0*/ 	.word	0x00000090
        /*03d4*/ 	.short	0x010a
        /*03d6*/ 	.byte	0x05
	.zero		1


	//   ....[45]....
        /*03d8*/ 	.word	0x000026a0
        /*03dc*/ 	.word	0x00000000
        /*03e0*/ 	.word	0x00000080
        /*03e4*/ 	.short	0x010a
        /*03e6*/ 	.byte	0xff
	.zero		1


	//   ....[46]....
        /*03e8*/ 	.word	0x000027b0
        /*03ec*/ 	.word	0x00000000
        /*03f0*/ 	.word	0x00000000
        /*03f4*/ 	.short	0x0101
        /*03f6*/ 	.byte	0xff
	.zero		1


	//   ....[47]....
        /*03f8*/ 	.word	0x00002840
        /*03fc*/ 	.word	0x000000ff
        /*0400*/ 	.word	0x00000090
        /*0404*/ 	.short	0x0106
        /*0406*/ 	.byte	0x05
	.zero		1


	//   ....[48]....
        /*0408*/ 	.word	0x00002860
        /*040c*/ 	.word	0x000000ff
        /*0410*/ 	.word	0x00000090
        /*0414*/ 	.short	0x010a
        /*0416*/ 	.byte	0x05
	.zero		1


	//   ....[49]....
        /*0418*/ 	.word	0x000028f0
        /*041c*/ 	.word	0x000000ff
        /*0420*/ 	.word	0x00000090
        /*0424*/ 	.short	0x0106
        /*0426*/ 	.byte	0x04
	.zero		1


	//   ....[50]....
        /*0428*/ 	.word	0x00002930
        /*042c*/ 	.word	0x00000000
        /*0430*/ 	.word	0x00000090
        /*0434*/ 	.short	0x010a
        /*0436*/ 	.byte	0xff
	.zero		1


	//   ....[51]....
        /*0438*/ 	.word	0x00002e70
        /*043c*/ 	.word	0x00000000
        /*0440*/ 	.word	0x00000080
        /*0444*/ 	.short	0x010a
        /*0446*/ 	.byte	0xff
	.zero		1


	//   ....[52]....
        /*0448*/ 	.word	0x00002f80
        /*044c*/ 	.word	0x00000003
        /*0450*/ 	.word	0x00000000
        /*0454*/ 	.short	0x0101
        /*0456*/ 	.byte	0xff
	.zero		1


	//   ....[53]....
        /*0458*/ 	.word	0x00002f90
        /*045c*/ 	.word	0x000000ff
        /*0460*/ 	.word	0x00000000
        /*0464*/ 	.short	0x010a
        /*0466*/ 	.byte	0x06
	.zero		1


	//   ....[54]....
        /*0468*/ 	.word	0x00002fb0
        /*046c*/ 	.word	0x000000ff
        /*0470*/ 	.word	0x000000b0
        /*0474*/ 	.short	0x010a
        /*0476*/ 	.byte	0x07
	.zero		1


	//   ....[55]....
        /*0478*/ 	.word	0x00003080
        /*047c*/ 	.word	0x000000ff
        /*0480*/ 	.word	0x00000000
        /*0484*/ 	.short	0x010a
        /*0486*/ 	.byte	0x06
	.zero		1


	//   ....[56]....
        /*0488*/ 	.word	0x000031b0
        /*048c*/ 	.word	0x000000ff
        /*0490*/ 	.word	0x00000000
        /*0494*/ 	.short	0x010a
        /*0496*/ 	.byte	0x1a
	.zero		1


	//   ....[57]....
        /*0498*/ 	.word	0x00003450
        /*049c*/ 	.word	0x000000ff
        /*04a0*/ 	.word	0x00000000
        /*04a4*/ 	.short	0x010a
        /*04a6*/ 	.byte	0x06
	.zero		1


	//   ....[58]....
        /*04a8*/ 	.word	0x000034e0
        /*04ac*/ 	.word	0x000000ff
        /*04b0*/ 	.word	0x00000000
        /*04b4*/ 	.short	0x010a
        /*04b6*/ 	.byte	0x07
	.zero		1


	//   ....[59]....
        /*04b8*/ 	.word	0x00003960
        /*04bc*/ 	.word	0x00000000
        /*04c0*/ 	.word	0x00000080
        /*04c4*/ 	.short	0x010a
        /*04c6*/ 	.byte	0xff
	.zero		1


	//   ....[60]....
        /*04c8*/ 	.word	0x00003a20
        /*04cc*/ 	.word	0x00000000
        /*04d0*/ 	.word	0x00000000
        /*04d4*/ 	.short	0x0101
        /*04d6*/ 	.byte	0xff
	.zero		1


	//   ....[61]....
        /*04d8*/ 	.word	0x00003d40
        /*04dc*/ 	.word	0x000000ff
        /*04e0*/ 	.word	0x00000078
        /*04e4*/ 	.short	0x010a
        /*04e6*/ 	.byte	0x06
	.zero		1


	//   ....[62]....
        /*04e8*/ 	.word	0x00003f30
        /*04ec*/ 	.word	0x000000ff
        /*04f0*/ 	.word	0x00000050
        /*04f4*/ 	.short	0x010a
        /*04f6*/ 	.byte	0x06
	.zero		1


	//   ....[63]....
        /*04f8*/ 	.word	0x000040b0
        /*04fc*/ 	.word	0x000000ff
        /*0500*/ 	.word	0x00000030
        /*0504*/ 	.short	0x010b
        /*0506*/ 	.byte	0x06
	.zero		1


	//   ....[64]....
        /*0508*/ 	.word	0x000040c0
        /*050c*/ 	.word	0x000000ff
        /*0510*/ 	.word	0x00000000
        /*0514*/ 	.short	0x0101
        /*0516*/ 	.byte	0x08
	.zero		1


	//   ....[65]....
        /*0518*/ 	.word	0x000040e0
        /*051c*/ 	.word	0x000000ff
        /*0520*/ 	.word	0x00000058
        /*0524*/ 	.short	0x010a
        /*0526*/ 	.byte	0x06
	.zero		1


	//   ....[66]....
        /*0528*/ 	.word	0x00004240
        /*052c*/ 	.word	0x000000ff
        /*0530*/ 	.word	0x00000038
        /*0534*/ 	.short	0x010b
        /*0536*/ 	.byte	0x06
	.zero		1


	//   ....[67]....
        /*0538*/ 	.word	0x00004250
        /*053c*/ 	.word	0x000000ff
        /*0540*/ 	.word	0x00000000
        /*0544*/ 	.short	0x0101
        /*0546*/ 	.byte	0x08
	.zero		1


	//   ....[68]....
        /*0548*/ 	.word	0x00004260
        /*054c*/ 	.word	0x000000ff
        /*0550*/ 	.word	0x00000060
        /*0554*/ 	.short	0x010a
        /*0556*/ 	.byte	0x06
	.zero		1


	//   ....[69]....
        /*0558*/ 	.word	0x00004400
        /*055c*/ 	.word	0x000000ff
        /*0560*/ 	.word	0x00000040
        /*0564*/ 	.short	0x010b
        /*0566*/ 	.byte	0x06
	.zero		1


	//   ....[70]....
        /*0568*/ 	.word	0x00004470
        /*056c*/ 	.word	0x000000ff
        /*0570*/ 	.word	0x00000000
        /*0574*/ 	.short	0x0101
        /*0576*/ 	.byte	0x08
	.zero		1


	//   ....[71]....
        /*0578*/ 	.word	0x000044a0
        /*057c*/ 	.word	0x000000ff
        /*0580*/ 	.word	0x00000068
        /*0584*/ 	.short	0x010a
        /*0586*/ 	.byte	0x06
	.zero		1


	//   ....[72]....
        /*0588*/ 	.word	0x000046b0
        /*058c*/ 	.word	0x000000ff
        /*0590*/ 	.word	0x00000048
        /*0594*/ 	.short	0x010b
        /*0596*/ 	.byte	0x06
	.zero		1


	//   ....[73]....
        /*0598*/ 	.word	0x000046d0
        /*059c*/ 	.word	0x000000ff
        /*05a0*/ 	.word	0x00000000
        /*05a4*/ 	.short	0x0101
        /*05a6*/ 	.byte	0x07
	.zero		1


	//   ....[74]....
        /*05a8*/ 	.word	0x00004700
        /*05ac*/ 	.word	0x000000ff
        /*05b0*/ 	.word	0x00000050
        /*05b4*/ 	.short	0x010a
        /*05b6*/ 	.byte	0x06
	.zero		1


	//   ....[75]....
        /*05b8*/ 	.word	0x00004720
        /*05bc*/ 	.word	0x000000ff
        /*05c0*/ 	.word	0x00000058
        /*05c4*/ 	.short	0x010a
        /*05c6*/ 	.byte	0x06
	.zero		1


	//   ....[76]....
        /*05c8*/ 	.word	0x00004740
        /*05cc*/ 	.word	0x000000ff
        /*05d0*/ 	.word	0x00000060
        /*05d4*/ 	.short	0x010a
        /*05d6*/ 	.byte	0x06
	.zero		1


	//   ....[77]....
        /*05d8*/ 	.word	0x00004780
        /*05dc*/ 	.word	0x00000000
        /*05e0*/ 	.word	0x00000068
        /*05e4*/ 	.short	0x010a
        /*05e6*/ 	.byte	0xff
	.zero		1


	//   ....[78]....
        /*05e8*/ 	.word	0x00004b40
        /*05ec*/ 	.word	0x00000000
        /*05f0*/ 	.word	0x00000080
        /*05f4*/ 	.short	0x010a
        /*05f6*/ 	.byte	0xff
	.zero		1


	//   ....[79]....
        /*05f8*/ 	.word	0x00004c50
        /*05fc*/ 	.word	0x00000000
        /*0600*/ 	.word	0x00000000
        /*0604*/ 	.short	0x0101
        /*0606*/ 	.byte	0xff
	.zero		1


	//   ....[80]....
        /*0608*/ 	.word	0x00005690
        /*060c*/ 	.word	0x000000ff
        /*0610*/ 	.word	0x00000030
        /*0614*/ 	.short	0x010a
        /*0616*/ 	.byte	0x30
	.zero		1


	//   ....[81]....
        /*0618*/ 	.word	0x00005790
        /*061c*/ 	.word	0x00000093
        /*0620*/ 	.word	0x000000a0
        /*0624*/ 	.short	0x010a
        /*0626*/ 	.byte	0xff
	.zero		1


	//   ....[82]....
        /*0628*/ 	.word	0x00005a00
        /*062c*/ 	.word	0x000000ff
        /*0630*/ 	.word	0x00000030
        /*0634*/ 	.short	0x010a
        /*0636*/ 	.byte	0x30
	.zero		1


	//   ....[83]....
        /*0638*/ 	.word	0x00005bd0
        /*063c*/ 	.word	0x00000093
        /*0640*/ 	.word	0x000000a0
        /*0644*/ 	.short	0x010a
        /*0646*/ 	.byte	0xff
	.zero		1


	//   ....[84]....
        /*0648*/ 	.word	0x00006e50
        /*064c*/ 	.word	0x00000000
        /*0650*/ 	.word	0x00000000
        /*0654*/ 	.short	0x0101
        /*0656*/ 	.byte	0xff
	.zero		1


	//   ....[85]....
        /*0658*/ 	.word	0x00006e60
        /*065c*/ 	.word	0x00000003
        /*0660*/ 	.word	0x00000030
        /*0664*/ 	.short	0x010a
        /*0666*/ 	.byte	0xff
	.zero		1


	//   ....[86]....
        /*0668*/ 	.word	0x00006f40
        /*066c*/ 	.word	0x00000003
        /*0670*/ 	.word	0x00000030
        /*0674*/ 	.short	0x010a
        /*0676*/ 	.byte	0xff
	.zero		1


	//   ....[87]....
        /*0678*/ 	.word	0x00008270
        /*067c*/ 	.word	0x000000e8
        /*0680*/ 	.word	0x00000000
        /*0684*/ 	.short	0x0101
        /*0686*/ 	.byte	0xff
	.zero		1


	//   ....[88]....
        /*0688*/ 	.word	0x00008290
        /*068c*/ 	.word	0x00000000
        /*0690*/ 	.word	0x00000030
        /*0694*/ 	.short	0x010a
        /*0696*/ 	.byte	0xff
	.zero		1


	//   ....[89]....
        /*0698*/ 	.word	0x00008360
        /*069c*/ 	.word	0x00000000
        /*06a0*/ 	.word	0x00000030
        /*06a4*/ 	.short	0x010a
        /*06a6*/ 	.byte	0xff
	.zero		1


	//   ....[90]....
        /*06a8*/ 	.word	0x00009690
        /*06ac*/ 	.word	0x00000048
        /*06b0*/ 	.word	0x00000000
        /*06b4*/ 	.short	0x0101
        /*06b6*/ 	.byte	0xff
	.zero		1


	//   ....[91]....
        /*06b8*/ 	.word	0x000096b0
        /*06bc*/ 	.word	0x00000003
        /*06c0*/ 	.word	0x00000030
        /*06c4*/ 	.short	0x010a
        /*06c6*/ 	.byte	0xff
	.zero		1


	//   ....[92]....
        /*06c8*/ 	.word	0x00009780
        /*06cc*/ 	.word	0x00000003
        /*06d0*/ 	.word	0x00000030
        /*06d4*/ 	.short	0x010a
        /*06d6*/ 	.byte	0xff
	.zero		1


	//   ....[93]....
        /*06d8*/ 	.word	0x00009b40
        /*06dc*/ 	.word	0x000000ff
        /*06e0*/ 	.word	0x00000000
        /*06e4*/ 	.short	0x0101
        /*06e6*/ 	.byte	0x05
	.zero		1


	//   ....[94]....
        /*06e8*/ 	.word	0x0000ab00
        /*06ec*/ 	.word	0x00000000
        /*06f0*/ 	.word	0x00000000
        /*06f4*/ 	.short	0x0101
        /*06f6*/ 	.byte	0xff
	.zero		1


	//   ....[95]....
        /*06f8*/ 	.word	0x0000ad90
        /*06fc*/ 	.word	0x000000ff
        /*0700*/ 	.word	0x00000000
        /*0704*/ 	.short	0x0101
        /*0706*/ 	.byte	0x04
	.zero		1


	//   ....[96]....
        /*0708*/ 	.word	0x0000adb0
        /*070c*/ 	.word	0x00000003
        /*0710*/ 	.word	0x000000d0
        /*0714*/ 	.short	0x010a
        /*0716*/ 	.byte	0xff
	.zero		1


	//   ....[97]....
        /*0718*/ 	.word	0x0000ae10
        /*071c*/ 	.word	0x00000002
        /*0720*/ 	.word	0x00000018
        /*0724*/ 	.short	0x010a
        /*0726*/ 	.byte	0xff
	.zero		1


	//   ....[98]....
        /*0728*/ 	.word	0x0000ae70
        /*072c*/ 	.word	0x00000002
        /*0730*/ 	.word	0x00000018
        /*0734*/ 	.short	0x010a
        /*0736*/ 	.byte	0xff
	.zero		1


	//   ....[99]....
        /*0738*/ 	.word	0x0000aec0
        /*073c*/ 	.word	0x00000002
        /*0740*/ 	.word	0x00000080
        /*0744*/ 	.short	0x010a
        /*0746*/ 	.byte	0xff
	.zero		1


	//   ....[100]....
        /*0748*/ 	.word	0x0000af20
        /*074c*/ 	.word	0x00000000
        /*0750*/ 	.word	0x00000000
        /*0754*/ 	.short	0x010a
        /*0756*/ 	.byte	0xff
	.zero		1


	//   ....[101]....
        /*0758*/ 	.word	0x0000af80
        /*075c*/ 	.word	0x00000000
        /*0760*/ 	.word	0x00000000
        /*0764*/ 	.short	0x010a
        /*0766*/ 	.byte	0xff
	.zero		1


	//   ....[102]....
        /*0768*/ 	.word	0x0000afd0
        /*076c*/ 	.word	0x00000000
        /*0770*/ 	.word	0x000000c0
        /*0774*/ 	.short	0x010a
        /*0776*/ 	.byte	0xff
	.zero		1


	//   ....[103]....
        /*0778*/ 	.word	0x0000b030
        /*077c*/ 	.word	0x00000000
        /*0780*/ 	.word	0x00000090
        /*0784*/ 	.short	0x010a
        /*0786*/ 	.byte	0xff
	.zero		1


	//   ....[104]....
        /*0788*/ 	.word	0x0000b080
        /*078c*/ 	.word	0x00000000
        /*0790*/ 	.word	0x00000080
        /*0794*/ 	.short	0x010a
        /*0796*/ 	.byte	0xff
	.zero		1


	//   ....[105]....
        /*0798*/ 	.word	0x0000b0e0
        /*079c*/ 	.word	0x00000000
        /*07a0*/ 	.word	0x00000090
        /*07a4*/ 	.short	0x010a
        /*07a6*/ 	.byte	0xff
	.zero		1


	//   ....[106]....
        /*07a8*/ 	.word	0x0000b130
        /*07ac*/ 	.word	0x00000000
        /*07b0*/ 	.word	0x00000080
        /*07b4*/ 	.short	0x010a
        /*07b6*/ 	.byte	0xff
	.zero		1


	//   ....[107]....
        /*07b8*/ 	.word	0x0000b190
        /*07bc*/ 	.word	0x00000003
        /*07c0*/ 	.word	0x000000b0
        /*07c4*/ 	.short	0x010a
        /*07c6*/ 	.byte	0xff
	.zero		1


	//   ....[108]....
        /*07c8*/ 	.word	0x0000b1f0
        /*07cc*/ 	.word	0x00000000
        /*07d0*/ 	.word	0x00000000
        /*07d4*/ 	.short	0x010a
        /*07d6*/ 	.byte	0xff
	.zero		1


	//   ....[109]....
        /*07d8*/ 	.word	0x0000b250
        /*07dc*/ 	.word	0x00000000
        /*07e0*/ 	.word	0x00000000
        /*07e4*/ 	.short	0x010a
        /*07e6*/ 	.byte	0xff
	.zero		1


	//   ....[110]....
        /*07e8*/ 	.word	0x0000b2b0
        /*07ec*/ 	.word	0x00000000
        /*07f0*/ 	.word	0x00000000
        /*07f4*/ 	.short	0x010a
        /*07f6*/ 	.byte	0xff
	.zero		1


	//   ....[111]....
        /*07f8*/ 	.word	0x0000b300
        /*07fc*/ 	.word	0x00000000
        /*0800*/ 	.word	0x00000080
        /*0804*/ 	.short	0x010a
        /*0806*/ 	.byte	0xff
	.zero		1


	//   ....[112]....
        /*0808*/ 	.word	0x0000b360
        /*080c*/ 	.word	0x00000000
        /*0810*/ 	.word	0x00000078
        /*0814*/ 	.short	0x010a
        /*0816*/ 	.byte	0xff
	.zero		1


	//   ....[113]....
        /*0818*/ 	.word	0x0000b3c0
        /*081c*/ 	.word	0x00000003
        /*0820*/ 	.word	0x00000050
        /*0824*/ 	.short	0x010a
        /*0826*/ 	.byte	0xff
	.zero		1


	//   ....[114]....
        /*0828*/ 	.word	0x0000b420
        /*082c*/ 	.word	0x00000003
        /*0830*/ 	.word	0x00000058
        /*0834*/ 	.short	0x010a
        /*0836*/ 	.byte	0xff
	.zero		1


	//   ....[115]....
        /*0838*/ 	.word	0x0000b480
        /*083c*/ 	.word	0x00000003
        /*0840*/ 	.word	0x00000060
        /*0844*/ 	.short	0x010a
        /*0846*/ 	.byte	0xff
	.zero		1


	//   ....[116]....
        /*0848*/ 	.word	0x0000b4e0
        /*084c*/ 	.word	0x00000003
        /*0850*/ 	.word	0x00000068
        /*0854*/ 	.short	0x010a
        /*0856*/ 	.byte	0xff
	.zero		1


	//   ....[117]....
        /*0858*/ 	.word	0x0000b540
        /*085c*/ 	.word	0x00000000
        /*0860*/ 	.word	0x00000050
        /*0864*/ 	.short	0x010a
        /*0866*/ 	.byte	0xff
	.zero		1


	//   ....[118]....
        /*0868*/ 	.word	0x0000b5a0
        /*086c*/ 	.word	0x00000000
        /*0870*/ 	.word	0x00000058
        /*0874*/ 	.short	0x010a
        /*0876*/ 	.byte	0xff
	.zero		1


	//   ....[119]....
        /*0878*/ 	.word	0x0000b600
        /*087c*/ 	.word	0x00000000
        /*0880*/ 	.word	0x00000060
        /*0884*/ 	.short	0x010a
        /*0886*/ 	.byte	0xff
	.zero		1


	//   ....[120]....
        /*0888*/ 	.word	0x0000b650
        /*088c*/ 	.word	0x00000000
        /*0890*/ 	.word	0x00000080
        /*0894*/ 	.short	0x010a
        /*0896*/ 	.byte	0xff
	.zero		1


	//   ....[121]....
        /*0898*/ 	.word	0x0000b6b0
        /*089c*/ 	.word	0x00000004
        /*08a0*/ 	.word	0x00000030
        /*08a4*/ 	.short	0x010a
        /*08a6*/ 	.byte	0xff
	.zero		1


	//   ....[122]....
        /*08a8*/ 	.word	0x0000b700
        /*08ac*/ 	.word	0x00000093
        /*08b0*/ 	.word	0x000000a0
        /*08b4*/ 	.short	0x010a
        /*08b6*/ 	.byte	0xff
	.zero		1


	//   ....[123]....
        /*08b8*/ 	.word	0x0000b750
        /*08bc*/ 	.word	0x00000003
        /*08c0*/ 	.word	0x00000030
        /*08c4*/ 	.short	0x010a
        /*08c6*/ 	.byte	0xff
	.zero		1


	//   ....[124]....
        /*08c8*/ 	.word	0x0000b7a0
        /*08cc*/ 	.word	0x00000000
        /*08d0*/ 	.word	0x00000030
        /*08d4*/ 	.short	0x010a
        /*08d6*/ 	.byte	0xff
	.zero		1


	//   ....[125]....
        /*08d8*/ 	.word	0x0000b7f0
        /*08dc*/ 	.word	0x00000003
        /*08e0*/ 	.word	0x00000030
        /*08e4*/ 	.short	0x010a
        /*08e6*/ 	.byte	0xff
	.zero		1


	//----- nvinfo : EIATTR_NUM_MBARRIERS
	.align		4
.L_47:
        /*08e8*/ 	.byte	0x03, 0x38
        /*08ea*/ 	.short	0x001c


	//----- nvinfo : EIATTR_EXIT_INSTR_OFFSETS
	.align		4
        /*08ec*/ 	.byte	0x04, 0x1c
        /*08ee*/ 	.short	(.L_49 - .L_48)


	//   ....[0]....
.L_48:
        /*08f0*/ 	.word	0x00002410


	//   ....[1]....
        /*08f4*/ 	.word	0x00002900


	//   ....[2]....
        /*08f8*/ 	.word	0x00002960


	//   ....[3]....
        /*08fc*/ 	.word	0x00003740


	//   ....[4]....
        /*0900*/ 	.word	0x000047b0


	//   ....[5]....
        /*0904*/ 	.word	0x000047f0


	//   ....[6]....
        /*0908*/ 	.word	0x0000ac90


	//   ....[7]....
        /*090c*/ 	.word	0x0000ad00


	//   ....[8]....
        /*0910*/ 	.word	0x0000ad30


	//   ....[9]....
        /*0914*/ 	.word	0x0000ada0


	//----- nvinfo : EIATTR_MAX_THREADS
	.align		4
.L_49:
        /*0918*/ 	.byte	0x04, 0x05
        /*091a*/ 	.short	(.L_51 - .L_50)
.L_50:
        /*091c*/ 	.word	0x00000100
        /*0920*/ 	.word	0x00000001
        /*0924*/ 	.word	0x00000001


	//----- nvinfo : EIATTR_CRS_STACK_SIZE
	.align		4
.L_51:
        /*0928*/ 	.byte	0x04, 0x1e
        /*092a*/ 	.short	(.L_53 - .L_52)
.L_52:
        /*092c*/ 	.word	0x00000000


	//----- nvinfo : EIATTR_CBANK_PARAM_SIZE
	.align		4
.L_53:
        /*0930*/ 	.byte	0x03, 0x19
        /*0932*/ 	.short	0x0800


	//----- nvinfo : EIATTR_PARAM_CBANK
	.align		4
        /*0934*/ 	.byte	0x04, 0x0a
        /*0936*/ 	.short	(.L_55 - .L_54)
	.align		4
.L_54:
        /*0938*/ 	.word	index@(.nv.constant0._ZN7cutlass13device_kernelINS_4gemm6kernel13GemmUniversalIN4cute5tupleIJiiiiEEENS1_10collective13CollectiveMmaINS1_35MainloopSm100TmaUmmaWarpSpecializedILi3ELi2ELi2ENS5_IJNS4_1CILi1EEESB_SB_EEEEENS5_IJNSA_ILi128EEENSA_ILi256EEENSA_ILi64EEEEEENS_6half_tENS5_IJlSB_lEEESI_SJ_NS4_8TiledMMAINS4_8MMA_AtomIJNS4_20SM100_MMA_F16BF16_SSISI_SI_fLi128ELi256ELNS4_4UMMA5MajorE0ELSO_0ELNSN_7ScaleInE0ELSP_0EEEEEENS4_6LayoutISC_NS5_IJNSA_ILi0EEEST_ST_EEEEENS5_IJNS4_10UnderscoreESW_SW_EEEEENS4_13SM90_TMA_LOADENS4_14ComposedLayoutINS4_7SwizzleILi3ELi4ELi3EEENS4_18smem_ptr_flag_bitsILi16EEENSS_INS5_IJNSA_ILi8EEESG_EEENS5_IJSG_SB_EEEEEEEvNS4_8identityESZ_S19_vS1A_EENS_8epilogue10collective18CollectiveEpilogueINS1C_23Sm100TmaWarpSpecializedILi4ELi2ELi64ELb1ELb0EEEJSH_NS5_IJNSS_ISE_SB_EENSS_ISG_SB_EEEEESI_SJ_SI_SJ_NS1C_6fusion15FusionCallbacksIS1G_NS1K_17LinCombPerRowBiasISI_fSI_SI_fLi8ELNS_15FloatRoundStyleE2EEESH_S1J_JEEENS4_5SM1004TMEM4LOAD26SM100_TMEM_LOAD_32dp32b64xESZ_S19_NS4_39AutoVectorizingCopyWithAssumedAlignmentILi128EEENS4_14SM90_TMA_STOREES19_S1V_S1V_EEEvvEEEEvNT_6ParamsE)
        /*093c*/ 	.short	0x0380
        /*093e*/ 	.short	0x0800


	//----- nvinfo : EIATTR_SW_WAR
	.align		4
.L_55:
        /*0940*/ 	.byte	0x04, 0x36
        /*0942*/ 	.short	(.L_57 - .L_56)
.L_56:
        /*0944*/ 	.word	0x00000008
.L_57:


//--------------------- .nv.callgraph             --------------------------
	.section	.nv.callgraph,"",@"SHT_CUDA_CALLGRAPH"
	.align	4
	.sectionentsize	8
	.align		4
        /*0000*/ 	.word	0x00000000
	.align		4
        /*0004*/ 	.word	0xffffffff
	.align		4
        /*0008*/ 	.word	index@(_ZN7cutlass13device_kernelINS_4gemm6kernel13GemmUniversalIN4cute5tupleIJiiiiEEENS1_10collective13CollectiveMmaINS1_35MainloopSm100TmaUmmaWarpSpecializedILi3ELi2ELi2ENS5_IJNS4_1CILi1EEESB_SB_EEEEENS5_IJNSA_ILi128EEENSA_ILi256EEENSA_ILi64EEEEEENS_6half_tENS5_IJlSB_lEEESI_SJ_NS4_8TiledMMAINS4_8MMA_AtomIJNS4_20SM100_MMA_F16BF16_SSISI_SI_fLi128ELi256ELNS4_4UMMA5MajorE0ELSO_0ELNSN_7ScaleInE0ELSP_0EEEEEENS4_6LayoutISC_NS5_IJNSA_ILi0EEEST_ST_EEEEENS5_IJNS4_10UnderscoreESW_SW_EEEEENS4_13SM90_TMA_LOADENS4_14ComposedLayoutINS4_7SwizzleILi3ELi4ELi3EEENS4_18smem_ptr_flag_bitsILi16EEENSS_INS5_IJNSA_ILi8EEESG_EEENS5_IJSG_SB_EEEEEEEvNS4_8identityESZ_S19_vS1A_EENS_8epilogue10collective18CollectiveEpilogueINS1C_23Sm100TmaWarpSpecializedILi4ELi2ELi64ELb1ELb0EEEJSH_NS5_IJNSS_ISE_SB_EENSS_ISG_SB_EEEEESI_SJ_SI_SJ_NS1C_6fusion15FusionCallbacksIS1G_NS1K_17LinCombPerRowBiasISI_fSI_SI_fLi8ELNS_15FloatRoundStyleE2EEESH_S1J_JEEENS4_5SM1004TMEM4LOAD26SM100_TMEM_LOAD_32dp32b64xESZ_S19_NS4_39AutoVectorizingCopyWithAssumedAlignmentILi128EEENS4_14SM90_TMA_STOREES19_S1V_S1V_EEEvvEEEEvNT_6ParamsE)
	.align		4
        /*000c*/ 	.word	index@(__assertfail)
	.align		4
        /*0010*/ 	.word	0x00000000
	.align		4
        /*0014*/ 	.word	0xfffffffe
	.align		4
        /*0018*/ 	.word	0x00000000
	.align		4
        /*001c*/ 	.word	0xfffffffd
	.align		4
        /*0020*/ 	.word	0x00000000
	.align		4
        /*0024*/ 	.word	0xfffffffc


//--------------------- .nv.constant4             --------------------------
	.section	.nv.constant4,"a",@progbits
	.align	8
	.align		8
.nv.constant4:
        /*0000*/ 	.dword	__assertfail
	.align		8
        /*0008*/ 	.dword	__unnamed_1
	.align		8
        /*0010*/ 	.dword	__unnamed_2
	.align		8
        /*0018*/ 	.dword	_ZN39_INTERNAL_773f7711_4_k_cu_5095aa39_29514cuda3std3__45__cpo5beginE
	.align		8
        /*0020*/ 	.dword	_ZN39_INTERNAL_773f7711_4_k_cu_5095aa39_29514cuda3std3__45__cpo3endE
	.align		8
        /*0028*/ 	.dword	_ZN39_INTERNAL_773f7711_4_k_cu_5095aa39_29514cuda3std3__45__cpo6cbeginE
	.align		8
        /*0030*/ 	.dword	_ZN39_INTERNAL_773f7711_4_k_cu_5095aa39_29514cuda3std3__45__cpo4cendE
	.align		8
        /*0038*/ 	.dword	_ZN39_INTERNAL_773f7711_4_k_cu_5095aa39_29514cuda3std3__441_GLOBAL__N__773f7711_4_k_cu_5095aa39_29516ignoreE
	.align		8
        /*0040*/ 	.dword	_ZN39_INTERNAL_773f7711_4_k_cu_5095aa39_29514cuda3std3__419piecewise_constructE
	.align		8
        /*0048*/ 	.dword	_ZN39_INTERNAL_773f7711_4_k_cu_5095aa39_29514cuda3std3__48in_placeE
	.align		8
        /*0050*/ 	.dword	_ZN39_INTERNAL_773f7711_4_k_cu_5095aa39_29514cuda3std6ranges3__45__cpo4swapE
	.align		8
        /*0058*/ 	.dword	_ZN39_INTERNAL_773f7711_4_k_cu_5095aa39_29514cuda3std6ranges3__45__cpo9iter_moveE
	.align		8
        /*0060*/ 	.dword	_ZN39_INTERNAL_773f7711_4_k_cu_5095aa39_29514cute7productE
	.align		8
        /*0068*/ 	.dword	_ZN39_INTERNAL_773f7711_4_k_cu_5095aa39_29514cute1_E
	.align		8
        /*0070*/ 	.dword	$str$25
	.align		8
        /*0078*/ 	.dword	$str$26
	.align		8
        /*0080*/ 	.dword	$str$27
	.align		8
        /*0088*/ 	.dword	$str$28


//--------------------- .text._ZN7cutlass13device_kernelINS_4gemm6kernel13GemmUniversalIN4cute5tupleIJiiiiEEENS1_10collective13CollectiveMmaINS1_35MainloopSm100TmaUmmaWarpSpecializedILi3ELi2ELi2ENS5_IJNS4_1CILi1EEESB_SB_EEEEENS5_IJNSA_ILi128EEENSA_ILi256EEENSA_ILi64EEEEEENS_6half_tENS5_IJlSB_lEEESI_SJ_NS4_8TiledMMAINS4_8MMA_AtomIJNS4_20SM100_MMA_F16BF16_SSISI_SI_fLi128ELi256ELNS4_4UMMA5MajorE0ELSO_0ELNSN_7ScaleInE0ELSP_0EEEEEENS4_6LayoutISC_NS5_IJNSA_ILi0EEEST_ST_EEEEENS5_IJNS4_10UnderscoreESW_SW_EEEEENS4_13SM90_TMA_LOADENS4_14ComposedLayoutINS4_7SwizzleILi3ELi4ELi3EEENS4_18smem_ptr_flag_bitsILi16EEENSS_INS5_IJNSA_ILi8EEESG_EEENS5_IJSG_SB_EEEEEEEvNS4_8identityESZ_S19_vS1A_EENS_8epilogue10collective18CollectiveEpilogueINS1C_23Sm100TmaWarpSpecializedILi4ELi2ELi64ELb1ELb0EEEJSH_NS5_IJNSS_ISE_SB_EENSS_ISG_SB_EEEEESI_SJ_SI_SJ_NS1C_6fusion15FusionCallbacksIS1G_NS1K_17LinCombPerRowBiasISI_fSI_SI_fLi8ELNS_15FloatRoundStyleE2EEESH_S1J_JEEENS4_5SM1004TMEM4LOAD26SM100_TMEM_LOAD_32dp32b64xESZ_S19_NS4_39AutoVectorizingCopyWithAssumedAlignmentILi128EEENS4_14SM90_TMA_STOREES19_S1V_S1V_EEEvvEEEEvNT_6ParamsE --------------------------
	.section	.text._ZN7cutlass13device_kernelINS_4gemm6kernel13GemmUniversalIN4cute5tupleIJiiiiEEENS1_10collective13CollectiveMmaINS1_35MainloopSm100TmaUmmaWarpSpecializedILi3ELi2ELi2ENS5_IJNS4_1CILi1EEESB_SB_EEEEENS5_IJNSA_ILi128EEENSA_ILi256EEENSA_ILi64EEEEEENS_6half_tENS5_IJlSB_lEEESI_SJ_NS4_8TiledMMAINS4_8MMA_AtomIJNS4_20SM100_MMA_F16BF16_SSISI_SI_fLi128ELi256ELNS4_4UMMA5MajorE0ELSO_0ELNSN_7ScaleInE0ELSP_0EEEEEENS4_6LayoutISC_NS5_IJNSA_ILi0EEEST_ST_EEEEENS5_IJNS4_10UnderscoreESW_SW_EEEEENS4_13SM90_TMA_LOADENS4_14ComposedLayoutINS4_7SwizzleILi3ELi4ELi3EEENS4_18smem_ptr_flag_bitsILi16EEENSS_INS5_IJNSA_ILi8EEESG_EEENS5_IJSG_SB_EEEEEEEvNS4_8identityESZ_S19_vS1A_EENS_8epilogue10collective18CollectiveEpilogueINS1C_23Sm100TmaWarpSpecializedILi4ELi2ELi64ELb1ELb0EEEJSH_NS5_IJNSS_ISE_SB_EENSS_ISG_SB_EEEEESI_SJ_SI_SJ_NS1C_6fusion15FusionCallbacksIS1G_NS1K_17LinCombPerRowBiasISI_fSI_SI_fLi8ELNS_15FloatRoundStyleE2EEESH_S1J_JEEENS4_5SM1004TMEM4LOAD26SM100_TMEM_LOAD_32dp32b64xESZ_S19_NS4_39AutoVectorizingCopyWithAssumedAlignmentILi128EEENS4_14SM90_TMA_STOREES19_S1V_S1V_EEEvvEEEEvNT_6ParamsE,"ax",@progbits
	.align	128
.text._ZN7cutlass13device_kernelINS_4gemm6kernel13GemmUniversalIN4cute5tupleIJiiiiEEENS1_10collective13CollectiveMmaINS1_35MainloopSm100TmaUmmaWarpSpecializedILi3ELi2ELi2ENS5_IJNS4_1CILi1EEESB_SB_EEEEENS5_IJNSA_ILi128EEENSA_ILi256EEENSA_ILi64EEEEEENS_6half_tENS5_IJlSB_lEEESI_SJ_NS4_8TiledMMAINS4_8MMA_AtomIJNS4_20SM100_MMA_F16BF16_SSISI_SI_fLi128ELi256ELNS4_4UMMA5MajorE0ELSO_0ELNSN_7ScaleInE0ELSP_0EEEEEENS4_6LayoutISC_NS5_IJNSA_ILi0EEEST_ST_EEEEENS5_IJNS4_10UnderscoreESW_SW_EEEEENS4_13SM90_TMA_LOADENS4_14ComposedLayoutINS4_7SwizzleILi3ELi4ELi3EEENS4_18smem_ptr_flag_bitsILi16EEENSS_INS5_IJNSA_ILi8EEESG_EEENS5_IJSG_SB_EEEEEEEvNS4_8identityESZ_S19_vS1A_EENS_8epilogue10collective18CollectiveEpilogueINS1C_23Sm100TmaWarpSpecializedILi4ELi2ELi64ELb1ELb0EEEJSH_NS5_IJNSS_ISE_SB_EENSS_ISG_SB_EEEEESI_SJ_SI_SJ_NS1C_6fusion15FusionCallbacksIS1G_NS1K_17LinCombPerRowBiasISI_fSI_SI_fLi8ELNS_15FloatRoundStyleE2EEESH_S1J_JEEENS4_5SM1004TMEM4LOAD26SM100_TMEM_LOAD_32dp32b64xESZ_S19_NS4_39AutoVectorizingCopyWithAssumedAlignmentILi128EEENS4_14SM90_TMA_STOREES19_S1V_S1V_EEEvvEEEEvNT_6ParamsE:
        .type           _ZN7cutlass13device_kernelINS_4gemm6kernel13GemmUniversalIN4cute5tupleIJiiiiEEENS1_10collective13CollectiveMmaINS1_35MainloopSm100TmaUmmaWarpSpecializedILi3ELi2ELi2ENS5_IJNS4_1CILi1EEESB_SB_EEEEENS5_IJNSA_ILi128EEENSA_ILi256EEENSA_ILi64EEEEEENS_6half_tENS5_IJlSB_lEEESI_SJ_NS4_8TiledMMAINS4_8MMA_AtomIJNS4_20SM100_MMA_F16BF16_SSISI_SI_fLi128ELi256ELNS4_4UMMA5MajorE0ELSO_0ELNSN_7ScaleInE0ELSP_0EEEEEENS4_6LayoutISC_NS5_IJNSA_ILi0EEEST_ST_EEEEENS5_IJNS4_10UnderscoreESW_SW_EEEEENS4_13SM90_TMA_LOADENS4_14ComposedLayoutINS4_7SwizzleILi3ELi4ELi3EEENS4_18smem_ptr_flag_bitsILi16EEENSS_INS5_IJNSA_ILi8EEESG_EEENS5_IJSG_SB_EEEEEEEvNS4_8identityESZ_S19_vS1A_EENS_8epilogue10collective18CollectiveEpilogueINS1C_23Sm100TmaWarpSpecializedILi4ELi2ELi64ELb1ELb0EEEJSH_NS5_IJNSS_ISE_SB_EENSS_ISG_SB_EEEEESI_SJ_SI_SJ_NS1C_6fusion15FusionCallbacksIS1G_NS1K_17LinCombPerRowBiasISI_fSI_SI_fLi8ELNS_15FloatRoundStyleE2EEESH_S1J_JEEENS4_5SM1004TMEM4LOAD26SM100_TMEM_LOAD_32dp32b64xESZ_S19_NS4_39AutoVectorizingCopyWithAssumedAlignmentILi128EEENS4_14SM90_TMA_STOREES19_S1V_S1V_EEEvvEEEEvNT_6ParamsE,@function
        .size           _ZN7cutlass13device_kernelINS_4gemm6kernel13GemmUniversalIN4cute5tupleIJiiiiEEENS1_10collective13CollectiveMmaINS1_35MainloopSm100TmaUmmaWarpSpecializedILi3ELi2ELi2ENS5_IJNS4_1CILi1EEESB_SB_EEEEENS5_IJNSA_ILi128EEENSA_ILi256EEENSA_ILi64EEEEEENS_6half_tENS5_IJlSB_lEEESI_SJ_NS4_8TiledMMAINS4_8MMA_AtomIJNS4_20SM100_MMA_F16BF16_SSISI_SI_fLi128ELi256ELNS4_4UMMA5MajorE0ELSO_0ELNSN_7ScaleInE0ELSP_0EEEEEENS4_6LayoutISC_NS5_IJNSA_ILi0EEEST_ST_EEEEENS5_IJNS4_10UnderscoreESW_SW_EEEEENS4_13SM90_TMA_LOADENS4_14ComposedLayoutINS4_7SwizzleILi3ELi4ELi3EEENS4_18smem_ptr_flag_bitsILi16EEENSS_INS5_IJNSA_ILi8EEESG_EEENS5_IJSG_SB_EEEEEEEvNS4_8identityESZ_S19_vS1A_EENS_8epilogue10collective18CollectiveEpilogueINS1C_23Sm100TmaWarpSpecializedILi4ELi2ELi64ELb1ELb0EEEJSH_NS5_IJNSS_ISE_SB_EENSS_ISG_SB_EEEEESI_SJ_SI_SJ_NS1C_6fusion15FusionCallbacksIS1G_NS1K_17LinCombPerRowBiasISI_fSI_SI_fLi8ELNS_15FloatRoundStyleE2EEESH_S1J_JEEENS4_5SM1004TMEM4LOAD26SM100_TMEM_LOAD_32dp32b64xESZ_S19_NS4_39AutoVectorizingCopyWithAssumedAlignmentILi128EEENS4_14SM90_TMA_STOREES19_S1V_S1V_EEEvvEEEEvNT_6ParamsE,(.L_x_168 - _ZN7cutlass13device_kernelINS_4gemm6kernel13GemmUniversalIN4cute5tupleIJiiiiEEENS1_10collective13CollectiveMmaINS1_35MainloopSm100TmaUmmaWarpSpecializedILi3ELi2ELi2ENS5_IJNS4_1CILi1EEESB_SB_EEEEENS5_IJNSA_ILi128EEENSA_ILi256EEENSA_ILi64EEEEEENS_6half_tENS5_IJlSB_lEEESI_SJ_NS4_8TiledMMAINS4_8MMA_AtomIJNS4_20SM100_MMA_F16BF16_SSISI_SI_fLi128ELi256ELNS4_4UMMA5MajorE0ELSO_0ELNSN_7ScaleInE0ELSP_0EEEEEENS4_6LayoutISC_NS5_IJNSA_ILi0EEEST_ST_EEEEENS5_IJNS4_10UnderscoreESW_SW_EEEEENS4_13SM90_TMA_LOADENS4_14ComposedLayoutINS4_7SwizzleILi3ELi4ELi3EEENS4_18smem_ptr_flag_bitsILi16EEENSS_INS5_IJNSA_ILi8EEESG_EEENS5_IJSG_SB_EEEEEEEvNS4_8identityESZ_S19_vS1A_EENS_8epilogue10collective18CollectiveEpilogueINS1C_23Sm100TmaWarpSpecializedILi4ELi2ELi64ELb1ELb0EEEJSH_NS5_IJNSS_ISE_SB_EENSS_ISG_SB_EEEEESI_SJ_SI_SJ_NS1C_6fusion15FusionCallbacksIS1G_NS1K_17LinCombPerRowBiasISI_fSI_SI_fLi8ELNS_15FloatRoundStyleE2EEESH_S1J_JEEENS4_5SM1004TMEM4LOAD26SM100_TMEM_LOAD_32dp32b64xESZ_S19_NS4_39AutoVectorizingCopyWithAssumedAlignmentILi128EEENS4_14SM90_TMA_STOREES19_S1V_S1V_EEEvvEEEEvNT_6ParamsE)
        .other          _ZN7cutlass13device_kernelINS_4gemm6kernel13GemmUniversalIN4cute5tupleIJiiiiEEENS1_10collective13CollectiveMmaINS1_35MainloopSm100TmaUmmaWarpSpecializedILi3ELi2ELi2ENS5_IJNS4_1CILi1EEESB_SB_EEEEENS5_IJNSA_ILi128EEENSA_ILi256EEENSA_ILi64EEEEEENS_6half_tENS5_IJlSB_lEEESI_SJ_NS4_8TiledMMAINS4_8MMA_AtomIJNS4_20SM100_MMA_F16BF16_SSISI_SI_fLi128ELi256ELNS4_4UMMA5MajorE0ELSO_0ELNSN_7ScaleInE0ELSP_0EEEEEENS4_6LayoutISC_NS5_IJNSA_ILi0EEEST_ST_EEEEENS5_IJNS4_10UnderscoreESW_SW_EEEEENS4_13SM90_TMA_LOADENS4_14ComposedLayoutINS4_7SwizzleILi3ELi4ELi3EEENS4_18smem_ptr_flag_bitsILi16EEENSS_INS5_IJNSA_ILi8EEESG_EEENS5_IJSG_SB_EEEEEEEvNS4_8identityESZ_S19_vS1A_EENS_8epilogue10collective18CollectiveEpilogueINS1C_23Sm100TmaWarpSpecializedILi4ELi2ELi64ELb1ELb0EEEJSH_NS5_IJNSS_ISE_SB_EENSS_ISG_SB_EEEEESI_SJ_SI_SJ_NS1C_6fusion15FusionCallbacksIS1G_NS1K_17LinCombPerRowBiasISI_fSI_SI_fLi8ELNS_15FloatRoundStyleE2EEESH_S1J_JEEENS4_5SM1004TMEM4LOAD26SM100_TMEM_LOAD_32dp32b64xESZ_S19_NS4_39AutoVectorizingCopyWithAssumedAlignmentILi128EEENS4_14SM90_TMA_STOREES19_S1V_S1V_EEEvvEEEEvNT_6ParamsE,@"STO_CUDA_ENTRY STV_DEFAULT"
_ZN7cutlass13device_kernelINS_4gemm6kernel13GemmUniversalIN4cute5tupleIJiiiiEEENS1_10collective13CollectiveMmaINS1_35MainloopSm100TmaUmmaWarpSpecializedILi3ELi2ELi2ENS5_IJNS4_1CILi1EEESB_SB_EEEEENS5_IJNSA_ILi128EEENSA_ILi256EEENSA_ILi64EEEEEENS_6half_tENS5_IJlSB_lEEESI_SJ_NS4_8TiledMMAINS4_8MMA_AtomIJNS4_20SM100_MMA_F16BF16_SSISI_SI_fLi128ELi256ELNS4_4UMMA5MajorE0ELSO_0ELNSN_7ScaleInE0ELSP_0EEEEEENS4_6LayoutISC_NS5_IJNSA_ILi0EEEST_ST_EEEEENS5_IJNS4_10UnderscoreESW_SW_EEEEENS4_13SM90_TMA_LOADENS4_14ComposedLayoutINS4_7SwizzleILi3ELi4ELi3EEENS4_18smem_ptr_flag_bitsILi16EEENSS_INS5_IJNSA_ILi8EEESG_EEENS5_IJSG_SB_EEEEEEEvNS4_8identityESZ_S19_vS1A_EENS_8epilogue10collective18CollectiveEpilogueINS1C_23Sm100TmaWarpSpecializedILi4ELi2ELi64ELb1ELb0EEEJSH_NS5_IJNSS_ISE_SB_EENSS_ISG_SB_EEEEESI_SJ_SI_SJ_NS1C_6fusion15FusionCallbacksIS1G_NS1K_17LinCombPerRowBiasISI_fSI_SI_fLi8ELNS_15FloatRoundStyleE2EEESH_S1J_JEEENS4_5SM1004TMEM4LOAD26SM100_TMEM_LOAD_32dp32b64xESZ_S19_NS4_39AutoVectorizingCopyWithAssumedAlignmentILi128EEENS4_14SM90_TMA_STOREES19_S1V_S1V_EEEvvEEEEvNT_6ParamsE:
[----:B------:R-:W1:Y:S01]  /*0000*/  LDC R1, c[0x0][0x37c] ;  /* 0x0000df00ff017b82 */ /* 0x000e620000000800 */
[----:B------:R-:W2:Y:S01]  /*0010*/  S2R R209, SR_TID.X ;  /* 0x0000000000d17919 */ /* 0x000ea20000002100 */
[----:B------:R-:W3:Y:S01]  /*0020*/  LDCU.64 UR6, c[0x0][0x890] ;  /* 0x00011200ff0677ac */ /* 0x000ee20008000a00 */
[----:B------:R-:W-:Y:S01]  /*0030*/  PRMT R193, RZ, 0x7610, R193 ;  /* 0x00007610ffc17816 */ /* 0x000fe200000000c1 */
[----:B------:R-:W4:Y:S01]  /*0040*/  LDCU.64 UR46, c[0x0][0x358] ;  /* 0x00006b00ff2e77ac */ /* 0x000f220008000a00 */
[----:B------:R-:W-:Y:S02]  /*0050*/  ELECT P5, URZ, PT ;  /* 0x0000000000ff782f */ /* 0x000fe400038a0000 */
[----:B---3--:R-:W-:-:S04]  /*0060*/  ISETP.NE.U32.AND P0, PT, RZ, UR6, PT ;  /* 0x00000006ff007c0c */ /* 0x008fc8000bf05070 */
[----:B------:R-:W-:Y:S02]  /*0070*/  ISETP.NE.AND.EX P1, PT, RZ, UR7, PT, P0 ;  /* 0x00000007ff007c0c */ /* 0x000fe4000bf25300 */
[----:B--2---:R-:W-:-:S05]  /*0080*/  SHF.R.U32.HI R200, RZ, 0x5, R209 ;  /* 0x00000005ffc87819 */ /* 0x004fca00000116d1 */
[----:B------:R-:W2:Y:S02]  /*0090*/  SHFL.IDX PT, R0, R200, RZ, 0x1f ;  /* 0x00001fffc8007589 */ /* 0x000ea400000e0000 */
[----:B--2---:R-:W-:-:S04]  /*00a0*/  R2UR UR8, R0 ;  /* 0x00000000000872ca */ /* 0x004fc800000e0000 */
[----:B-1--4-:R-:W-:Y:S05]  /*00b0*/  @P1 BRA `(.L_x_0) ;  /* 0x00000000002c1947 */ /* 0x012fea0003800000 */
[----:B------:R-:W1:Y:S02]  /*00c0*/  LDCU.64 UR4, c[0x0][0x888] ;  /* 0x00011100ff0477ac */ /* 0x000e640008000a00 */
[----:B-1----:R-:W-:-:S04]  /*00d0*/  UISETP.NE.U32.AND UP0, UPT, UR4, URZ, UPT ;  /* 0x000000ff0400728c */ /* 0x002fc8000bf05070 */
[----:B------:R-:W-:-:S09]  /*00e0*/  UISETP.NE.AND.EX UP0, UPT, UR5, URZ, UPT, UP0 ;  /* 0x000000ff0500728c */ /* 0x000fd2000bf05300 */
[----:B------:R-:W-:Y:S05]  /*00f0*/  BRA.U !UP0, `(.L_x_1) ;  /* 0x0000000108107547 */ /* 0x000fea000b800000 */
[----:B------:R-:W1:Y:S02]  /*0100*/  LDC.64 R2, c[0x0][0x888] ;  /* 0x00022200ff027b82 */ /* 0x000e640000000a00 */
[----:B-1----:R1:W5:Y:S01]  /*0110*/  LDG.E R145, desc[UR46][R2.64] ;  /* 0x0000002e02917981 */ /* 0x002362000c1e1900 */
[----:B------:R-:W-:Y:S01]  /*0120*/  HFMA2 R193, -RZ, RZ, 0, 5.9604644775390625e-08 ;  /* 0x00000001ffc17431 */ /* 0x000fe200000001ff */
[----:B------:R-:W-:Y:S05]  /*0130*/  BRA `(.L_x_0) ;  /* 0x00000000000c7947 */ /* 0x000fea0003800000 */
.L_x_1:
[----:B------:R-:W1:Y:S01]  /*0140*/  LDCU UR4, c[0x0][0x880] ;  /* 0x00011000ff0477ac */ /* 0x000e620008000800 */
[----:B------:R-:W-:Y:S01]  /*0150*/  HFMA2 R193, -RZ, RZ, 0, 5.9604644775390625e-08 ;  /* 0x00000001ffc17431 */ /* 0x000fe200000001ff */
[----:B-1----:R-:W-:-:S07]  /*0160*/  MOV R145, UR4 ;  /* 0x0000000400917c02 */ /* 0x002fce0008000f00 */
.L_x_0:
[----:B------:R-:W2:Y:S02]  /*0170*/  LDCU.64 UR4, c[0x0][0x8b0] ;  /* 0x00011600ff0477ac */ /* 0x000ea40008000a00 */
[----:B--2---:R-:W-:-:S04]  /*0180*/  UISETP.NE.U32.AND UP0, UPT, UR4, URZ, UPT ;  /* 0x000000ff0400728c */ /* 0x004fc8000bf05070 */
[----:B------:R-:W-:-:S09]  /*0190*/  UISETP.NE.AND.EX UP0, UPT, UR5, URZ, UPT, UP0 ;  /* 0x000000ff0500728c */ /* 0x000fd2000bf05300 */
[----:B------:R-:W-:Y:S05]  /*01a0*/  BRA.U UP0, `(.L_x_2) ;  /* 0x0000000100247547 */ /* 0x000fea000b800000 */
[----:B------:R-:W2:Y:S02]  /*01b0*/  LDCU.64 UR4, c[0x0][0x8a8] ;  /* 0x00011500ff0477ac */ /* 0x000ea40008000a00 */
[----:B--2---:R-:W-:-:S04]  /*01c0*/  UISETP.NE.U32.AND UP0, UPT, UR4, URZ, UPT ;  /* 0x000000ff0400728c */ /* 0x004fc8000bf05070 */
[----:B------:R-:W-:-:S09]  /*01d0*/  UISETP.NE.AND.EX UP0, UPT, UR5, URZ, UPT, UP0 ;  /* 0x000000ff0500728c */ /* 0x000fd2000bf05300 */
[----:B------:R-:W-:Y:S05]  /*01e0*/  BRA.U !UP0, `(.L_x_3) ;  /* 0x00000001080c7547 */ /* 0x000fea000b800000 */
[----:B-1----:R-:W1:Y:S02]  /*01f0*/  LDC.64 R2, c[0x0][0x8a8] ;  /* 0x00022a00ff027b82 */ /* 0x002e640000000a00 */
[----:B-1----:R2:W5:Y:S01]  /*0200*/  LDG.E R143, desc[UR46][R2.64] ;  /* 0x0000002e028f7981 */ /* 0x002562000c1e1900 */
[----:B------:R-:W-:Y:S05]  /*0210*/  BRA `(.L_x_2) ;  /* 0x0000000000087947 */ /* 0x000fea0003800000 */
.L_x_3:
[----:B------:R-:W2:Y:S02]  /*0220*/  LDCU UR4, c[0x0][0x8a0] ;  /* 0x00011400ff0477ac */ /* 0x000ea40008000800 */
[----:B--2---:R-:W-:Y:S02]  /*0230*/  MOV R143, UR4 ;  /* 0x00000004008f7c02 */ /* 0x004fe40008000f00 */
.L_x_2:
[----:B------:R-:W-:Y:S01]  /*0240*/  IMAD.U32 R0, RZ, RZ, UR8 ;  /* 0x00000008ff007e24 */ /* 0x000fe2000f8e00ff */
[----:B------:R-:W-:Y:S04]  /*0250*/  BSSY.RECONVERGENT B0, `(.L_x_4) ;  /* 0x000000c000007945 */ /* 0x000fe80003800200 */
[C---:B------:R-:W-:Y:S02]  /*0260*/  ISETP.NE.OR P2, PT, R0.reuse, 0x1, !P5 ;  /* 0x000000010000780c */ /* 0x040fe40006f45670 */
[----:B------:R-:W-:-:S11]  /*0270*/  ISETP.NE.OR P1, PT, R0, 0x3, !P5 ;  /* 0x000000030000780c */ /* 0x000fd60006f25670 */
[----:B------:R-:W-:Y:S05]  /*0280*/  @P2 BRA `(.L_x_5) ;  /* 0x0000000000202947 */ /* 0x000fea0003800000 */
[----:B------:R-:W3:Y:S02]  /*0290*/  LDCU.64 UR4, c[0x0][0x348] ;  /* 0x00006900ff0477ac */ /* 0x000ee40008000a00 */
[----:B---3--:R-:W-:Y:S02]  /*02a0*/  UIADD3 UR10, UP1, UPT, UR4, 0x80, URZ ;  /* 0x00000080040a7890 */ /* 0x008fe4000ff3e0ff */
[----:B------:R-:W-:Y:S02]  /*02b0*/  UIADD3 UR4, UP0, UPT, UR4, 0x180, URZ ;  /* 0x0000018004047890 */ /* 0x000fe4000ff1e0ff */
[----:B------:R-:W-:Y:S02]  /*02c0*/  UIADD3.X UR11, UPT, UPT, URZ, UR5, URZ, UP1, !UPT ;  /* 0x00000005ff0b7290 */ /* 0x000fe40008ffe4ff */
[----:B------:R-:W-:-:S07]  /*02d0*/  UIADD3.X UR5, UPT, UPT, URZ, UR5, URZ, UP0, !UPT ;  /* 0x00000005ff057290 */ /* 0x000fce00087fe4ff */
[----:B------:R3:W-:Y:S02]  /*02e0*/  UTMACCTL.PF [UR10] ;  /* 0x000000000a0079b9 */ /* 0x0007e40008040000 */
[----:B------:R3:W-:Y:S02]  /*02f0*/  UTMACCTL.PF [UR4] ;  /* 0x00000000040079b9 */ /* 0x0007e40008040000 */
[----:B---3--:R-:W-:Y:S01]  /*0300*/  NOP ;  /* 0x0000000000007918 */ /* 0x008fe20000000000 */
.L_x_5:
[----:B------:R-:W-:Y:S05]  /*0310*/  BSYNC.RECONVERGENT B0 ;  /* 0x0000000000007941 */ /* 0x000fea0003800200 */
.L_x_4:
[----:B------:R-:W-:Y:S04]  /*0320*/  BSSY.RECONVERGENT B0, `(.L_x_6) ;  /* 0x000000a000007945 */ /* 0x000fe80003800200 */
        /* <DEDUP_REMOVED lines=9> */
.L_x_7:
[----:B------:R-:W-:Y:S05]  /*03c0*/  BSYNC.RECONVERGENT B0 ;  /* 0x0000000000007941 */ /* 0x000fea0003800200 */
.L_x_6:
[----:B------:R-:W3:Y:S01]  /*03d0*/  LDCU.64 UR4, c[0x0][0x888] ;  /* 0x00011100ff0477ac */ /* 0x000ee20008000a00 */
[----:B------:R-:W-:Y:S01]  /*03e0*/  ISETP.NE.AND.EX P0, PT, RZ, UR7, PT, P0 ;  /* 0x00000007ff007c0c */ /* 0x000fe2000bf05300 */
[----:B------:R-:W-:Y:S02]  /*03f0*/  UPLOP3.LUT UP1, UPT, UPT, UPT, UPT, 0x80, 0x8 ;  /* 0x000000000008789c */ /* 0x000fe40003f2f070 */
[----:B---3--:R-:W-:-:S04]  /*0400*/  UISETP.NE.U32.AND UP3, UPT, UR4, URZ, UPT ;  /* 0x000000ff0400728c */ /* 0x008fc8000bf65070 */
[----:B------:R-:W-:-:S06]  /*0410*/  UISETP.NE.AND.EX UP3, UPT, UR5, URZ, UPT, UP3 ;  /* 0x000000ff0500728c */ /* 0x000fcc000bf65330 */
[----:B------:R-:W-:-:S13]  /*0420*/  PLOP3.LUT P1, PT, PT, PT, UP3, 0x80, 0x8 ;  /* 0x000000000008781c */ /* 0x000fda0003f2f038 */
[----:B------:R-:W-:Y:S05]  /*0430*/  @P1 BRA P0, `(.L_x_8) ;  /* 0x0000000000201947 */ /* 0x000fea0000000000 */
[----:B------:R-:W-:Y:S01]  /*0440*/  UISETP.NE.U32.AND UP1, UPT, UR6, URZ, UPT ;  /* 0x000000ff0600728c */ /* 0x000fe2000bf25070 */
[----:B-----5:R-:W-:Y:S01]  /*0450*/  FSETP.NEU.AND P0, PT, R145, RZ, PT ;  /* 0x000000ff9100720b */ /* 0x020fe20003f0d000 */
[----:B------:R-:W-:Y:S02]  /*0460*/  USEL UR4, URZ, 0xffffffff, UP3 ;  /* 0xffffffffff047887 */ /* 0x000fe40009800000 */
[----:B------:R-:W-:-:S10]  /*0470*/  UISETP.NE.AND.EX UP1, UPT, UR7, URZ, UPT, UP1 ;  /* 0x000000ff0700728c */ /* 0x000fd4000bf25310 */
[----:B------:R-:W-:Y:S01]  /*0480*/  VOTEU.ANY UP0, P0 ;  /* 0x0000000000ff7886 */ /* 0x000fe20000000100 */
[----:B------:R-:W-:-:S04]  /*0490*/  @!UP1 USEL UR4, URZ, 0xffffffff, UP0 ;  /* 0xffffffffff049887 */ /* 0x000fc80008000000 */
[----:B------:R-:W-:-:S04]  /*04a0*/  ULOP3.LUT UR4, UR4, 0x1, URZ, 0xc0, !UPT ;  /* 0x0000000104047892 */ /* 0x000fc8000f8ec0ff */
[----:B------:R-:W-:-:S11]  /*04b0*/  UISETP.NE.U32.AND UP1, UPT, UR4, 0x1, UPT ;  /* 0x000000010400788c */ /* 0x000fd6000bf25070 */
.L_x_8:
[----:B-12---:R-:W1:Y:S01]  /*04c0*/  SHFL.IDX PT, R2, R200, RZ, 0x1f ;  /* 0x00001fffc8027589 */ /* 0x006e6200000e0000 */
[----:B------:R-:W-:-:S04]  /*04d0*/  UISETP.NE.AND UP0, UPT, UR8, 0x2, UPT ;  /* 0x000000020800788c */ /* 0x000fc8000bf05270 */
[----:B------:R-:W-:Y:S01]  /*04e0*/  USEL UR13, URZ, 0x1, UP0 ;  /* 0x00000001ff0d7887 */ /* 0x000fe20008000000 */
[----:B-1----:R-:W-:-:S13]  /*04f0*/  ISETP.NE.AND P0, PT, R2, RZ, PT ;  /* 0x000000ff0200720c */ /* 0x002fda0003f05270 */
[----:B------:R-:W-:Y:S05]  /*0500*/  @P0 BRA `(.L_x_9) ;  /* 0x0000000000400947 */ /* 0x000fea0003800000 */
[----:B------:R-:W1:Y:S01]  /*0510*/  S2UR UR5, SR_CgaCtaId ;  /* 0x00000000000579c3 */ /* 0x000e620000008800 */
[----:B------:R-:W-:Y:S01]  /*0520*/  UMOV UR6, 0x400 ;  /* 0x0000040000067882 */ /* 0x000fe20000000000 */
[----:B------:R-:W-:Y:S01]  /*0530*/  UMOV UR4, 0x1 ;  /* 0x0000000100047882 */ /* 0x000fe20000000000 */
[----:B------:R-:W-:Y:S01]  /*0540*/  ELECT P0, URZ, PT ;  /* 0x0000000000ff782f */ /* 0x000fe20003800000 */
[----:B-1----:R-:W-:Y:S02]  /*0550*/  ULEA UR5, UR5, UR6, 0x18 ;  /* 0x0000000605057291 */ /* 0x002fe4000f8ec0ff */
[----:B------:R-:W-:-:S04]  /*0560*/  UIADD3 UR6, UPT, UPT, -UR4, 0x100000, URZ ;  /* 0x0010000004067890 */ /* 0x000fc8000fffe1ff */
[----:B------:R-:W-:Y:S02]  /*0570*/  USHF.L.U32 UR7, UR6, 0xb, URZ ;  /* 0x0000000b06077899 */ /* 0x000fe400080006ff */
[----:B------:R-:W-:Y:S01]  /*0580*/  USHF.L.U32 UR6, UR6, 0x1, URZ ;  /* 0x0000000106067899 */ /* 0x000fe200080006ff */
[----:B------:R-:W1:Y:S11]  /*0590*/  FENCE.VIEW.ASYNC.S ;  /* 0x00000000000073c6 */ /* 0x000e760000000000 */
[----:B-1----:R1:W2:Y:S01]  /*05a0*/  SYNCS.EXCH.64 URZ, [UR5], UR6 ;  /* 0x0000000605ff75b2 */ /* 0x0022a20008000100 */
[----:B------:R1:W3:Y:S01]  /*05b0*/  SYNCS.EXCH.64 URZ, [UR5+0x18], UR6 ;  /* 0x0000180605ff75b2 */ /* 0x0002e20008000100 */
[----:B------:R1:W4:Y:S01]  /*05c0*/  SYNCS.EXCH.64 URZ, [UR5+0x8], UR6 ;  /* 0x0000080605ff75b2 */ /* 0x0003220008000100 */
[----:B------:R1:W1:Y:S01]  /*05d0*/  SYNCS.EXCH.64 URZ, [UR5+0x20], UR6 ;  /* 0x0000200605ff75b2 */ /* 0x0002620008000100 */
[----:B------:R1:W1:Y:S01]  /*05e0*/  SYNCS.EXCH.64 URZ, [UR5+0x10], UR6 ;  /* 0x0000100605ff75b2 */ /* 0x0002620008000100 */
[----:B------:R1:W1:Y:S01]  /*05f0*/  SYNCS.EXCH.64 URZ, [UR5+0x28], UR6 ;  /* 0x0000280605ff75b2 */ /* 0x0002620008000100 */
[----:B------:R-:W-:Y:S01]  /*0600*/  NOP ;  /* 0x0000000000007918 */ /* 0x000fe20000000000 */
.L_x_9:
[----:B------:R-:W2:Y:S01]  /*0610*/  SHFL.IDX PT, R2, R200, RZ, 0x1f ;  /* 0x00001fffc8027589 */ /* 0x000ea200000e0000 */
[----:B------:R-:W-:Y:S01]  /*0620*/  NOP ;  /* 0x0000000000007918 */ /* 0x000fe20000000000 */
[----:B--2---:R-:W-:-:S13]  /*0630*/  ISETP.NE.AND P0, PT, R2, 0x1, PT ;  /* 0x000000010200780c */ /* 0x004fda0003f05270 */
[----:B------:R-:W-:Y:S05]  /*0640*/  @P0 BRA `(.L_x_10) ;  /* 0x0000000000580947 */ /* 0x000fea0003800000 */
[----:B-1----:R-:W1:Y:S01]  /*0650*/  S2UR UR6, SR_CgaCtaId ;  /* 0x00000000000679c3 */ /* 0x002e620000008800 */
[----:B------:R-:W-:Y:S01]  /*0660*/  UMOV UR7, 0x400 ;  /* 0x0000040000077882 */ /* 0x000fe20000000000 */
[----:B------:R-:W-:Y:S01]  /*0670*/  UMOV UR5, 0x20 ;  /* 0x0000002000057882 */ /* 0x000fe20000000000 */
[----:B------:R-:W-:Y:S01]  /*0680*/  UMOV UR4, 0x80 ;  /* 0x0000008000047882 */ /* 0x000fe20000000000 */
[----:B------:R-:W-:-:S04]  /*0690*/  UIADD3 UR10, UPT, UPT, -UR5, 0x100000, URZ ;  /* 0x00100000050a7890 */ /* 0x000fc8000fffe1ff */
[----:B------:R-:W-:Y:S02]  /*06a0*/  USHF.L.U32 UR11, UR10, 0xb, URZ ;  /* 0x0000000b0a0b7899 */ /* 0x000fe400080006ff */
[----:B------:R-:W-:Y:S02]  /*06b0*/  USHF.L.U32 UR10, UR10, 0x1, URZ ;  /* 0x000000010a0a7899 */ /* 0x000fe400080006ff */
[----:B------:R-:W-:-:S04]  /*06c0*/  UIADD3 UR4, UPT, UPT, -UR4, 0x100000, URZ ;  /* 0x0010000004047890 */ /* 0x000fc8000fffe1ff */
[----:B------:R-:W-:Y:S02]  /*06d0*/  USHF.L.U32 UR5, UR4, 0xb, URZ ;  /* 0x0000000b04057899 */ /* 0x000fe400080006ff */
[----:B------:R-:W-:Y:S01]  /*06e0*/  USHF.L.U32 UR4, UR4, 0x1, URZ ;  /* 0x0000000104047899 */ /* 0x000fe200080006ff */
[----:B------:R-:W-:Y:S01]  /*06f0*/  ELECT P0, URZ, PT ;  /* 0x0000000000ff782f */ /* 0x000fe20003800000 */
[----:B-1----:R-:W-:Y:S01]  /*0700*/  ULEA UR6, UR6, UR7, 0x18 ;  /* 0x0000000706067291 */ /* 0x002fe2000f8ec0ff */
[----:B------:R-:W1:Y:S11]  /*0710*/  FENCE.VIEW.ASYNC.S ;  /* 0x00000000000073c6 */ /* 0x000e760000000000 */
[----:B-1----:R2:W1:Y:S01]  /*0720*/  SYNCS.EXCH.64 URZ, [UR6+0x30], UR10 ;  /* 0x0000300a06ff75b2 */ /* 0x0024620008000100 */
[----:B------:R2:W1:Y:S01]  /*0730*/  SYNCS.EXCH.64 URZ, [UR6+0x50], UR4 ;  /* 0x0000500406ff75b2 */ /* 0x0004620008000100 */
[----:B------:R2:W1:Y:S01]  /*0740*/  SYNCS.EXCH.64 URZ, [UR6+0x38], UR10 ;  /* 0x0000380a06ff75b2 */ /* 0x0004620008000100 */
[----:B------:R2:W1:Y:S01]  /*0750*/  SYNCS.EXCH.64 URZ, [UR6+0x58], UR4 ;  /* 0x0000580406ff75b2 */ /* 0x0004620008000100 */
[----:B------:R2:W1:Y:S01]  /*0760*/  SYNCS.EXCH.64 URZ, [UR6+0x40], UR10 ;  /* 0x0000400a06ff75b2 */ /* 0x0004620008000100 */
[----:B------:R2:W1:Y:S01]  /*0770*/  SYNCS.EXCH.64 URZ, [UR6+0x60], UR4 ;  /* 0x0000600406ff75b2 */ /* 0x0004620008000100 */
[----:B------:R2:W1:Y:S01]  /*0780*/  SYNCS.EXCH.64 URZ, [UR6+0x48], UR10 ;  /* 0x0000480a06ff75b2 */ /* 0x0004620008000100 */
[----:B------:R2:W1:Y:S02]  /*0790*/  SYNCS.EXCH.64 URZ, [UR6+0x68], UR4 ;  /* 0x0000680406ff75b2 */ /* 0x0004640008000100 */
[----:B--2---:R-:W-:Y:S01]  /*07a0*/  NOP ;  /* 0x0000000000007918 */ /* 0x004fe20000000000 */
.L_x_10:
[----:B------:R-:W2:Y:S01]  /*07b0*/  SHFL.IDX PT, R2, R200, RZ, 0x1f ;  /* 0x00001fffc8027589 */ /* 0x000ea200000e0000 */
[----:B------:R-:W-:Y:S01]  /*07c0*/  NOP ;  /* 0x0000000000007918 */ /* 0x000fe20000000000 */
[----:B--2---:R-:W-:-:S13]  /*07d0*/  ISETP.NE.AND P0, PT, R2, 0x3, PT ;  /* 0x000000030200780c */ /* 0x004fda0003f05270 */
[----:B------:R-:W-:Y:S05]  /*07e0*/  @P0 BRA `(.L_x_11) ;  /* 0x0000000000300947 */ /* 0x000fea0003800000 */
[----:B-1----:R-:W1:Y:S01]  /*07f0*/  S2UR UR5, SR_CgaCtaId ;  /* 0x00000000000579c3 */ /* 0x002e620000008800 */
        /* <DEDUP_REMOVED lines=8> */
[----:B-1----:R2:W1:Y:S01]  /*0880*/  SYNCS.EXCH.64 URZ, [UR5+0x70], UR6 ;  /* 0x0000700605ff75b2 */ /* 0x0024620008000100 */
[----:B------:R2:W1:Y:S02]  /*0890*/  SYNCS.EXCH.64 URZ, [UR5+0x78], UR6 ;  /* 0x0000780605ff75b2 */ /* 0x0004640008000100 */
[----:B--2---:R-:W-:Y:S01]  /*08a0*/  NOP ;  /* 0x0000000000007918 */ /* 0x004fe20000000000 */
.L_x_11:
[----:B------:R-:W2:Y:S01]  /*08b0*/  SHFL.IDX PT, R2, R200, RZ, 0x1f ;  /* 0x00001fffc8027589 */ /* 0x000ea200000e0000 */
[----:B------:R-:W-:Y:S01]  /*08c0*/  NOP ;  /* 0x0000000000007918 */ /* 0x000fe20000000000 */
[----:B--2---:R-:W-:-:S13]  /*08d0*/  ISETP.NE.AND P0, PT, R2, 0x4, PT ;  /* 0x000000040200780c */ /* 0x004fda0003f05270 */
[----:B------:R-:W-:Y:S05]  /*08e0*/  @P0 BRA `(.L_x_12) ;  /* 0x00000000004c0947 */ /* 0x000fea0003800000 */
[----:B-1----:R-:W1:Y:S01]  /*08f0*/  S2UR UR5, SR_CgaCtaId ;  /* 0x00000000000579c3 */ /* 0x002e620000008800 */
[----:B------:R-:W-:Y:S01]  /*0900*/  UMOV UR7, 0x100 ;  /* 0x0000010000077882 */ /* 0x000fe20000000000 */
[----:B------:R-:W-:Y:S01]  /*0910*/  UMOV UR6, 0x400 ;  /* 0x0000040000067882 */ /* 0x000fe20000000000 */
[----:B------:R-:W-:Y:S01]  /*0920*/  USEL UR7, UR7, 0xe0, UP1 ;  /* 0x000000e007077887 */ /* 0x000fe20008800000 */
[----:B------:R-:W-:Y:S01]  /*0930*/  UMOV UR4, 0x1 ;  /* 0x0000000100047882 */ /* 0x000fe20000000000 */
[----:B------:R-:W-:Y:S01]  /*0940*/  ELECT P0, URZ, PT ;  /* 0x0000000000ff782f */ /* 0x000fe20003800000 */
[----:B------:R-:W-:-:S04]  /*0950*/  UIADD3 UR10, UPT, UPT, -UR4, 0x100000, URZ ;  /* 0x00100000040a7890 */ /* 0x000fc8000fffe1ff */
[----:B------:R-:W-:Y:S02]  /*0960*/  USHF.L.U32 UR11, UR10, 0xb, URZ ;  /* 0x0000000b0a0b7899 */ /* 0x000fe400080006ff */
[----:B------:R-:W-:Y:S02]  /*0970*/  USHF.L.U32 UR10, UR10, 0x1, URZ ;  /* 0x000000010a0a7899 */ /* 0x000fe400080006ff */
[----:B-1----:R-:W-:Y:S02]  /*0980*/  ULEA UR5, UR5, UR6, 0x18 ;  /* 0x0000000605057291 */ /* 0x002fe4000f8ec0ff */
[----:B------:R-:W-:-:S04]  /*0990*/  UIADD3 UR6, UPT, UPT, -UR7, 0x100000, URZ ;  /* 0x0010000007067890 */ /* 0x000fc8000fffe1ff */
[----:B------:R-:W-:Y:S02]  /*09a0*/  USHF.L.U32 UR7, UR6, 0xb, URZ ;  /* 0x0000000b06077899 */ /* 0x000fe400080006ff */
[----:B------:R-:W-:Y:S01]  /*09b0*/  USHF.L.U32 UR6, UR6, 0x1, URZ ;  /* 0x0000000106067899 */ /* 0x000fe200080006ff */
[----:B------:R-:W1:Y:S03]  /*09c0*/  FENCE.VIEW.ASYNC.S ;  /* 0x00000000000073c6 */ /* 0x000e660000000000 */
[----:B-1----:R2:W1:Y:S08]  /*09d0*/  SYNCS.EXCH.64 URZ, [UR5+0x80], UR10 ;  /* 0x0000800a05ff75b2 */ /* 0x0024700008000100 */
[----:B------:R2:W1:Y:S01]  /*09e0*/  SYNCS.EXCH.64 URZ, [UR5+0x90], UR6 ;  /* 0x0000900605ff75b2 */ /* 0x0004620008000100 */
[----:B------:R2:W1:Y:S01]  /*09f0*/  SYNCS.EXCH.64 URZ, [UR5+0x88], UR10 ;  /* 0x0000880a05ff75b2 */ /* 0x0004620008000100 */
[----:B------:R2:W1:Y:S02]  /*0a00*/  SYNCS.EXCH.64 URZ, [UR5+0x98], UR6 ;  /* 0x0000980605ff75b2 */ /* 0x0004640008000100 */
[----:B--2---:R-:W-:Y:S01]  /*0a10*/  NOP ;  /* 0x0000000000007918 */ /* 0x004fe20000000000 */
.L_x_12:
        /* <DEDUP_REMOVED lines=20> */
[----:B------:R2:W1:Y:S02]  /*0b60*/  SYNCS.EXCH.64 URZ, [UR6+0xb8], UR4 ;  /* 0x0000b80406ff75b2 */ /* 0x0004640008000100 */
[----:B--2---:R-:W-:Y:S01]  /*0b70*/  NOP ;  /* 0x0000000000007918 */ /* 0x004fe20000000000 */
.L_x_13:
        /* <DEDUP_REMOVED lines=14> */
[----:B------:R2:W1:Y:S01]  /*0c60*/  SYNCS.EXCH.64 URZ, [UR5+0xd0], UR6 ;  /* 0x0000d00605ff75b2 */ /* 0x0004620008000100 */
[----:B------:R2:W1:Y:S01]  /*0c70*/  SYNCS.EXCH.64 URZ, [UR5+0xc8], UR6 ;  /* 0x0000c80605ff75b2 */ /* 0x0004620008000100 */
[----:B------:R2:W1:Y:S02]  /*0c80*/  SYNCS.EXCH.64 URZ, [UR5+0xd8], UR6 ;  /* 0x0000d80605ff75b2 */ /* 0x0004640008000100 */
[----:B--2---:R-:W-:Y:S01]  /*0c90*/  NOP ;  /* 0x0000000000007918 */ /* 0x004fe20000000000 */
.L_x_14:
[----:B-1----:R-:W1:Y:S01]  /*0ca0*/  S2UR UR5, SR_CTAID.X ;  /* 0x00000000000579c3 */ /* 0x002e620000002500 */
[----:B------:R-:W-:-:S05]  /*0cb0*/  CS2R.32 R192, SR_CgaSize ;  /* 0x0000000000c07805 */ /* 0x000fca0000008a00 */
[----:B------:R-:W-:-:S05]  /*0cc0*/  IMAD R192, R192, -0xa0, RZ ;  /* 0xffffff60c0c07824 */ /* 0x000fca00078e02ff */
[----:B------:R-:W-:-:S14]  /*0cd0*/  R2UR UR7, R192 ;  /* 0x00000000c00772ca */ /* 0x000fdc00000e0000 */
[----:B------:R-:W2:Y:S01]  /*0ce0*/  LDCU UR7, c[0x0][UR7+0x2b0] ;  /* 0x00005600070777ac */ /* 0x000ea20008000800 */
[----:B------:R-:W-:Y:S01]  /*0cf0*/  NOP ;  /* 0x0000000000007918 */ /* 0x000fe20000000000 */
[----:B------:R-:W-:-:S05]  /*0d00*/  CS2R.32 R192, SR_CgaSize ;  /* 0x0000000000c07805 */ /* 0x000fca0000008a00 */
[----:B------:R-:W-:-:S05]  /*0d10*/  IMAD R192, R192, -0xa0, RZ ;  /* 0xffffff60c0c07824 */ /* 0x000fca00078e02ff */
[----:B------:R-:W-:-:S14]  /*0d20*/  R2UR UR6, R192 ;  /* 0x00000000c00672ca */ /* 0x000fdc00000e0000 */
[----:B------:R-:W3:Y:S01]  /*0d30*/  LDCU UR6, c[0x0][UR6+0x2b4] ;  /* 0x00005680060677ac */ /* 0x000ee20008000800 */
[----:B------:R-:W4:Y:S08]  /*0d40*/  S2UR UR4, SR_CTAID.Y ;  /* 0x00000000000479c3 */ /* 0x000f300000002600 */
[----:B------:R-:W3:Y:S01]  /*0d50*/  LDC R9, c[0x0][0xb24] ;  /* 0x0002c900ff097b82 */ /* 0x000ee20000000800 */
[----:B-1----:R-:W-:-:S02]  /*0d60*/  I2FP.F32.U32 R4, UR5 ;  /* 0x0000000500047c45 */ /* 0x002fc40008201000 */
[----:B------:R-:W-:-:S05]  /*0d70*/  CS2R.32 R5, SR_CgaSize ;  /* 0x0000000000057805 */ /* 0x000fca0000008a00 */
[----:B------:R-:W-:-:S06]  /*0d80*/  IMAD R5, R5, -0xa0, RZ ;  /* 0xffffff6005057824 */ /* 0x000fcc00078e02ff */
[----:B------:R-:W1:Y:S01]  /*0d90*/  LDC R5, c[0x0][R5+0x2a0] ;  /* 0x0000a80005057b82 */ /* 0x000e620000000800 */
[----:B------:R-:W-:Y:S01]  /*0da0*/  MOV R21, UR5 ;  /* 0x0000000500157c02 */ /* 0x000fe20008000f00 */
[----:B--2---:R-:W-:Y:S01]  /*0db0*/  FMUL R4, R4, UR7 ;  /* 0x0000000704047c20 */ /* 0x004fe20008400000 */
[----:B----4-:R-:W-:Y:S02]  /*0dc0*/  I2FP.F32.U32 R2, UR4 ;  /* 0x0000000400027c45 */ /* 0x010fe40008201000 */
[----:B------:R-:W-:-:S05]  /*0dd0*/  CS2R.32 R3, SR_CgaSize ;  /* 0x0000000000037805 */ /* 0x000fca0000008a00 */
[----:B------:R-:W-:-:S06]  /*0de0*/  IMAD R3, R3, -0xa0, RZ ;  /* 0xffffff6003037824 */ /* 0x000fcc00078e02ff */
[----:B------:R-:W2:Y:S01]  /*0df0*/  LDC R3, c[0x0][R3+0x2a4] ;  /* 0x0000a90003037b82 */ /* 0x000ea20000000800 */
[----:B------:R-:W4:Y:S01]  /*0e00*/  F2I.U32.TRUNC.NTZ R192, R4 ;  /* 0x0000000400c07305 */ /* 0x000f22000020f000 */
[----:B------:R-:W-:Y:S01]  /*0e10*/  MOV R20, UR4 ;  /* 0x0000000400147c02 */ /* 0x000fe20008000f00 */
[----:B---3--:R-:W-:-:S05]  /*0e20*/  FMUL R2, R2, UR6 ;  /* 0x0000000602027c20 */ /* 0x008fca0008400000 */
[----:B------:R-:W-:Y:S01]  /*0e30*/  BAR.SYNC.DEFER_BLOCKING 0x0 ;  /* 0x0000000000007b1d */ /* 0x000fe20000010000 */
[----:B------:R-:W-:-:S05]  /*0e40*/  ISETP.GE.AND P0, PT, R9, 0x1, PT ;  /* 0x000000010900780c */ /* 0x000fca0003f06270 */
[----:B------:R-:W3:Y:S02]  /*0e50*/  F2I.U32.TRUNC.NTZ R180, R2 ;  /* 0x0000000200b47305 */ /* 0x000ee4000020f000 */
[----:B------:R-:W2:Y:S01]  /*0e60*/  S2UR UR44, SR_CTAID.Z ;  /* 0x00000000002c79c3 */ /* 0x000ea20000002700 */
[----:B----4-:R-:W-:-:S05]  /*0e70*/  IADD3 R192, PT, PT, -R192, RZ, RZ ;  /* 0x000000ffc0c07210 */ /* 0x010fca0007ffe1ff */
[----:B-1----:R-:W-:Y:S01]  /*0e80*/  IMAD R192, R5, R192, UR5 ;  /* 0x0000000505c07e24 */ /* 0x002fe2000f8e02c0 */
[----:B---3--:R-:W-:-:S05]  /*0e90*/  IADD3 R180, PT, PT, -R180, RZ, RZ ;  /* 0x000000ffb4b47210 */ /* 0x008fca0007ffe1ff */
[----:B--2---:R-:W-:Y:S01]  /*0ea0*/  IMAD R180, R3, R180, UR4 ;  /* 0x0000000403b47e24 */ /* 0x004fe2000f8e02b4 */
[----:B------:R-:W-:Y:S06]  /*0eb0*/  @!P0 BRA `(.L_x_15) ;  /* 0x0000000000b88947 */ /* 0x000fec0003800000 */
[----:B------:R-:W1:Y:S01]  /*0ec0*/  LDC.64 R4, c[0x0][0xb18] ;  /* 0x0002c600ff047b82 */ /* 0x000e620000000a00 */
[----:B------:R-:W-:-:S07]  /*0ed0*/  ISETP.NE.AND P0, PT, R9, 0x1, PT ;  /* 0x000000010900780c */ /* 0x000fce0003f05270 */
[----:B------:R-:W2:Y:S08]  /*0ee0*/  LDC R10, c[0x0][0xb0c] ;  /* 0x0002c300ff0a7b82 */ /* 0x000eb00000000800 */
[----:B------:R-:W3:Y:S08]  /*0ef0*/  LDC R11, c[0x0][0x370] ;  /* 0x0000dc00ff0b7b82 */ /* 0x000ef00000000800 */
[----:B------:R-:W4:Y:S01]  /*0f00*/  LDC R12, c[0x0][0x374] ;  /* 0x0000dd00ff0c7b82 */ /* 0x000f220000000800 */
[----:B-1----:R-:W-:-:S07]  /*0f10*/  ISETP.NE.AND P1, PT, R4, 0x1, PT ;  /* 0x000000010400780c */ /* 0x002fce0003f25270 */
[----:B------:R-:W3:Y:S01]  /*0f20*/  LDC.64 R6, c[0x0][0xb10] ;  /* 0x0002c400ff067b82 */ /* 0x000ee20000000a00 */
[----:B--2---:R-:W-:-:S07]  /*0f30*/  ISETP.NE.AND P2, PT, R10, 0x1, PT ;  /* 0x000000010a00780c */ /* 0x004fce0003f45270 */
[----:B------:R-:W1:Y:S08]  /*0f40*/  LDC R8, c[0x0][0xb20] ;  /* 0x0002c800ff087b82 */ /* 0x000e700000000800 */
[----:B------:R-:W2:Y:S01]  /*0f50*/  LDC.64 R2, c[0x0][0xb28] ;  /* 0x0002ca00ff027b82 */ /* 0x000ea20000000a00 */
[----:B----4-:R-:W-:-:S04]  /*0f60*/  IMAD.HI.U32 R13, R12, R5, RZ ;  /* 0x000000050c0d7227 */ /* 0x010fc800078e00ff */
[----:B------:R-:W-:-:S04]  /*0f70*/  IMAD.HI.U32 R5, R20, R5, RZ ;  /* 0x0000000514057227 */ /* 0x000fc800078e00ff */
[----:B---3--:R-:W-:-:S04]  /*0f80*/  IMAD.HI.U32 R14, R11, R6, RZ ;  /* 0x000000060b0e7227 */ /* 0x008fc800078e00ff */
[C---:B------:R-:W-:Y:S01]  /*0f90*/  IMAD.HI.U32 R16, R21.reuse, R6, RZ ;  /* 0x0000000615107227 */ /* 0x040fe200078e00ff */
[-C--:B------:R-:W-:Y:S02]  /*0fa0*/  @P2 SHF.R.U32.HI R11, RZ, R7.reuse, R14 ;  /* 0x00000007ff0b2219 */ /* 0x080fe4000001160e */
[-C--:B-1----:R-:W-:Y:S02]  /*0fb0*/  @P1 SHF.R.U32.HI R12, RZ, R8.reuse, R13 ;  /* 0x00000008ff0c1219 */ /* 0x082fe4000001160d */
[----:B------:R-:W-:Y:S02]  /*0fc0*/  SHF.R.U32.HI R5, RZ, R8, R5 ;  /* 0x00000008ff057219 */ /* 0x000fe40000011605 */
[----:B------:R-:W-:Y:S02]  /*0fd0*/  SHF.R.U32.HI R16, RZ, R7, R16 ;  /* 0x00000007ff107219 */ /* 0x000fe40000011610 */
[----:B------:R-:W-:Y:S01]  /*0fe0*/  SEL R5, R20, R5, !P1 ;  /* 0x0000000514057207 */ /* 0x000fe20004800000 */
[----:B--2---:R-:W-:Y:S01]  /*0ff0*/  IMAD.HI.U32 R14, R12, R2, RZ ;  /* 0x000000020c0e7227 */ /* 0x004fe200078e00ff */
[----:B------:R-:W-:-:S02]  /*1000*/  SEL R7, R21, R16, !P2 ;  /* 0x0000001015077207 */ /* 0x000fc40005000000 */
[----:B------:R-:W-:Y:S01]  /*1010*/  IADD3 R13, PT, PT, -R5, RZ, RZ ;  /* 0x000000ff050d7210 */ /* 0x000fe20007ffe1ff */
[----:B------:R-:W-:Y:S01]  /*1020*/  IMAD.HI.U32 R6, R11, R2, RZ ;  /* 0x000000020b067227 */ /* 0x000fe200078e00ff */
[----:B------:R-:W-:-:S03]  /*1030*/  @P0 SHF.R.U32.HI R12, RZ, R3, R14 ;  /* 0x00000003ff0c0219 */ /* 0x000fc6000001160e */
[----:B------:R-:W-:Y:S01]  /*1040*/  IMAD R13, R4, R13, R20 ;  /* 0x0000000d040d7224 */ /* 0x000fe200078e0214 */
[----:B------:R-:W-:Y:S01]  /*1050*/  @P0 SHF.R.U32.HI R11, RZ, R3, R6 ;  /* 0x00000003ff0b0219 */ /* 0x000fe20000011606 */
[----:B------:R-:W-:-:S04]  /*1060*/  IMAD R12, R12, R9, RZ ;  /* 0x000000090c0c7224 */ /* 0x000fc800078e02ff */
[----:B------:R-:W-:Y:S01]  /*1070*/  IMAD R6, R11, R9, RZ ;  /* 0x000000090b067224 */ /* 0x000fe200078e02ff */
[----:B------:R-:W-:-:S04]  /*1080*/  ISETP.GE.AND P1, PT, R5, R12, PT ;  /* 0x0000000c0500720c */ /* 0x000fc80003f26270 */
[----:B------:R-:W-:Y:S01]  /*1090*/  ISETP.GE.OR P1, PT, R7, R6, P1 ;  /* 0x000000060700720c */ /* 0x000fe20000f26670 */
[----:B------:R-:W-:-:S05]  /*10a0*/  IMAD.HI.U32 R6, R5, R2, RZ ;  /* 0x0000000205067227 */ /* 0x000fca00078e00ff */
[----:B------:R-:W-:-:S04]  /*10b0*/  SHF.R.U32.HI R6, RZ, R3, R6 ;  /* 0x00000003ff067219 */ /* 0x000fc80000011606 */
[----:B------:R-:W-:-:S03]  /*10c0*/  SEL R6, R5, R6, !P0 ;  /* 0x0000000605067207 */ /* 0x000fc60004000000 */
[----:B------:R-:W-:Y:S01]  /*10d0*/  @!P1 IMAD.HI.U32 R8, R7, R2, RZ ;  /* 0x0000000207089227 */ /* 0x000fe200078e00ff */
[----:B------:R-:W-:-:S04]  /*10e0*/  IADD3 R2, PT, PT, -R6, RZ, RZ ;  /* 0x000000ff06027210 */ /* 0x000fc80007ffe1ff */
[----:B------:R-:W-:Y:S01]  /*10f0*/  @!P1 SHF.R.U32.HI R8, RZ, R3, R8 ;  /* 0x00000003ff089219 */ /* 0x000fe20000011608 */
[----:B------:R-:W-:-:S03]  /*1100*/  IMAD R2, R9, R2, R5 ;  /* 0x0000000209027224 */ /* 0x000fc600078e0205 */
[----:B------:R-:W-:-:S05]  /*1110*/  @!P1 SEL R3, R7, R8, !P0 ;  /* 0x0000000807039207 */ /* 0x000fca0004000000 */
[--C-:B------:R-:W-:Y:S02]  /*1120*/  @!P1 IMAD.IADD R6, R6, 0x1, -R3.reuse ;  /* 0x0000000106069824 */ /* 0x100fe400078e0a03 */
[----:B------:R-:W-:Y:S01]  /*1130*/  @!P1 IMAD R3, R2, R11, R3 ;  /* 0x0000000b02039224 */ /* 0x000fe200078e0203 */
[----:B------:R-:W-:Y:S01]  /*1140*/  IADD3 R2, PT, PT, -R7, RZ, RZ ;  /* 0x000000ff07027210 */ /* 0x000fe20007ffe1ff */
[----:B------:R-:W-:Y:S02]  /*1150*/  @!P1 IMAD R5, R6, R9, R7 ;  /* 0x0000000906059224 */ /* 0x000fe400078e0207 */
[----:B------:R-:W-:Y:S02]  /*1160*/  @!P1 IMAD.MOV.U32 R7, RZ, RZ, R3 ;  /* 0x000000ffff079224 */ /* 0x000fe400078e0003 */
[----:B------:R-:W-:Y:S02]  /*1170*/  IMAD R2, R10, R2, R21 ;  /* 0x000000020a027224 */ /* 0x000fe400078e0215 */
[----:B------:R-:W-:-:S02]  /*1180*/  IMAD R20, R5, R4, R13 ;  /* 0x0000000405147224 */ /* 0x000fc400078e020d */
[----:B------:R-:W-:Y:S02]  /*1190*/  IMAD R21, R7, R10, R2 ;  /* 0x0000000a07157224 */ /* 0x000fe400078e0202 */
.L_x_15:
[----:B------:R-:W1:Y:S01]  /*11a0*/  LDCU UR4, c[0x0][0xb30] ;  /* 0x00016600ff0477ac */ /* 0x000e620008000800 */
[----:B------:R-:W2:Y:S08]  /*11b0*/  S2UR UR45, SR_CgaCtaId ;  /* 0x00000000002d79c3 */ /* 0x000eb00000008800 */
[----:B------:R-:W3:Y:S01]  /*11c0*/  LDC R136, c[0x0][0xb24] ;  /* 0x0002c900ff887b82 */ /* 0x000ee20000000800 */
[----:B-1----:R-:W-:-:S09]  /*11d0*/  UISETP.NE.AND UP0, UPT, UR4, 0x1, UPT ;  /* 0x000000010400788c */ /* 0x002fd2000bf05270 */
[----:B--2---:R-:W-:Y:S05]  /*11e0*/  BRA.U UP0, `(.L_x_16) ;  /* 0x0000000100407547 */ /* 0x004fea000b800000 */
[----:B------:R-:W1:Y:S08]  /*11f0*/  LDC.64 R4, c[0x0][0xb10] ;  /* 0x0002c400ff047b82 */ /* 0x000e700000000a00 */
[----:B------:R-:W2:Y:S08]  /*1200*/  LDC.64 R2, c[0x0][0xb18] ;  /* 0x0002c600ff027b82 */ /* 0x000eb00000000a00 */
[----:B------:R-:W4:Y:S08]  /*1210*/  LDC R6, c[0x0][0xb20] ;  /* 0x0002c800ff067b82 */ /* 0x000f300000000800 */
[----:B------:R-:W3:Y:S01]  /*1220*/  LDC R8, c[0x0][0xb0c] ;  /* 0x0002c300ff087b82 */ /* 0x000ee20000000800 */
[----:B-1----:R-:W-:-:S05]  /*1230*/  IMAD.HI.U32 R4, R21, R4, RZ ;  /* 0x0000000415047227 */ /* 0x002fca00078e00ff */
[----:B------:R-:W-:Y:S01]  /*1240*/  SHF.R.U32.HI R4, RZ, R5, R4 ;  /* 0x00000005ff047219 */ /* 0x000fe20000011604 */
[----:B--2---:R-:W-:Y:S01]  /*1250*/  IMAD.HI.U32 R3, R20, R3, RZ ;  /* 0x0000000314037227 */ /* 0x004fe200078e00ff */
[----:B------:R-:W-:-:S04]  /*1260*/  ISETP.NE.AND P0, PT, R2, 0x1, PT ;  /* 0x000000010200780c */ /* 0x000fc80003f05270 */
[----:B----4-:R-:W-:-:S04]  /*1270*/  SHF.R.U32.HI R3, RZ, R6, R3 ;  /* 0x00000006ff037219 */ /* 0x010fc80000011603 */
[----:B------:R-:W-:Y:S02]  /*1280*/  SEL R3, R20, R3, !P0 ;  /* 0x0000000314037207 */ /* 0x000fe40004000000 */
[----:B---3--:R-:W-:-:S04]  /*1290*/  ISETP.NE.AND P1, PT, R8, 0x1, PT ;  /* 0x000000010800780c */ /* 0x008fc80003f25270 */
[----:B------:R-:W-:-:S05]  /*12a0*/  SEL R4, R21, R4, !P1 ;  /* 0x0000000415047207 */ /* 0x000fca0004800000 */
[----:B------:R-:W-:Y:S02]  /*12b0*/  IMAD.IADD R5, R3, 0x1, -R4 ;  /* 0x0000000103057824 */ /* 0x000fe400078e0a04 */
[----:B------:R-:W-:Y:S02]  /*12c0*/  IMAD.IADD R3, R4, 0x1, -R3 ;  /* 0x0000000104037824 */ /* 0x000fe400078e0a03 */
[----:B------:R-:W-:Y:S02]  /*12d0*/  IMAD R21, R5, R8, R21 ;  /* 0x0000000805157224 */ /* 0x000fe400078e0215 */
[----:B------:R-:W-:-:S07]  /*12e0*/  IMAD R20, R3, R2, R20 ;  /* 0x0000000203147224 */ /* 0x000fce00078e0214 */
.L_x_16:
[----:B------:R-:W-:Y:S01]  /*12f0*/  BAR.SYNC.DEFER_BLOCKING 0x0 ;  /* 0x0000000000007b1d */ /* 0x000fe20000010000 */
[----:B------:R-:W-:Y:S01]  /*1300*/  UISETP.NE.AND UP0, UPT, UR8, 0x2, UPT ;  /* 0x000000020800788c */ /* 0x000fe2000bf05270 */
[----:B------:R-:W-:Y:S02]  /*1310*/  ISETP.NE.OR P5, PT, R0, 0x2, !P5 ;  /* 0x000000020000780c */ /* 0x000fe40006fa5670 */
[----:B------:R-:W-:-:S06]  /*1320*/  LOP3.LUT R2, R209, 0x1f, RZ, 0xc0, !PT ;  /* 0x0000001fd1027812 */ /* 0x000fcc00078ec0ff */
[----:B------:R-:W-:Y:S05]  /*1330*/  BRA.U UP0, `(.L_x_17) ;  /* 0x00000011003c7547 */ /* 0x000fea000b800000 */
[----:B------:R-:W1:Y:S01]  /*1340*/  LDCU UR13, c[0x0][0x38c] ;  /* 0x00007180ff0d77ac */ /* 0x000e620008000800 */
[----:B------:R-:W2:Y:S01]  /*1350*/  LDC R9, c[0x0][0x370] ;  /* 0x0000dc00ff097b82 */ /* 0x000ea20000000800 */
[----:B------:R-:W-:Y:S01]  /*1360*/  PLOP3.LUT P1, PT, PT, PT, UP1, 0x80, 0x8 ;  /* 0x000000000008781c */ /* 0x000fe20003f2f018 */
[----:B------:R-:W-:Y:S01]  /*1370*/  HFMA2 R12, -RZ, RZ, 0, 0 ;  /* 0x00000000ff0c7431 */ /* 0x000fe200000001ff */
[----:B------:R-:W-:Y:S01]  /*1380*/  ISETP.EQ.OR P4, PT, R2, RZ, P5 ;  /* 0x000000ff0200720c */ /* 0x000fe20002f82670 */
[----:B------:R-:W-:Y:S01]  /*1390*/  IMAD.MOV.U32 R15, RZ, RZ, 0x1 ;  /* 0x00000001ff0f7424 */ /* 0x000fe200078e00ff */
[----:B------:R-:W-:Y:S01]  /*13a0*/  PLOP3.LUT P1, PT, P1, PT, PT, 0x8, 0x80 ;  /* 0x000000000080781c */ /* 0x000fe20000f2e170 */
[----:B------:R-:W-:Y:S01]  /*13b0*/  IMAD.MOV.U32 R14, RZ, RZ, RZ ;  /* 0x000000ffff0e7224 */ /* 0x000fe200078e00ff */
[----:B------:R-:W-:Y:S01]  /*13c0*/  MOV R8, 0x1 ;  /* 0x0000000100087802 */ /* 0x000fe20000000f00 */
[----:B------:R-:W4:Y:S01]  /*13d0*/  LDC R0, c[0x0][0x374] ;  /* 0x0000dd00ff007b82 */ /* 0x000f220000000800 */
[----:B------:R-:W-:Y:S01]  /*13e0*/  IMAD.MOV.U32 R10, RZ, RZ, RZ ;  /* 0x000000ffff0a7224 */ /* 0x000fe200078e00ff */
[----:B------:R-:W2:Y:S01]  /*13f0*/  LDCU.64 UR22, c[0x0][0x348] ;  /* 0x00006900ff1677ac */ /* 0x000ea20008000a00 */
[----:B------:R-:W-:Y:S01]  /*1400*/  UMOV UR6, URZ ;  /* 0x000000ff00067c82 */ /* 0x000fe20008000000 */
[----:B-1----:R-:W-:-:S04]  /*1410*/  UIADD3 UR5, UPT, UPT, UR13, 0x3f, URZ ;  /* 0x0000003f0d057890 */ /* 0x002fc8000fffe0ff */
[----:B------:R-:W-:-:S04]  /*1420*/  USHF.R.S32.HI UR4, URZ, 0x1f, UR5 ;  /* 0x0000001fff047899 */ /* 0x000fc80008011405 */
[----:B------:R-:W-:-:S04]  /*1430*/  ULEA.HI UR4, UR4, UR5, URZ, 0x6 ;  /* 0x0000000504047291 */ /* 0x000fc8000f8f30ff */
[----:B------:R-:W-:Y:S02]  /*1440*/  USHF.R.S32.HI UR15, URZ, 0x6, UR4 ;  /* 0x00000006ff0f7899 */ /* 0x000fe40008011404 */
[----:B------:R-:W-:Y:S02]  /*1450*/  UIADD3 UR4, UPT, UPT, UR13, -0x1, URZ ;  /* 0xffffffff0d047890 */ /* 0x000fe4000fffe0ff */
[----:B------:R-:W-:Y:S02]  /*1460*/  UISETP.LT.U32.AND UP0, UPT, UR15, 0x3, UPT ;  /* 0x000000030f00788c */ /* 0x000fe4000bf01070 */
[----:B------:R-:W-:Y:S02]  /*1470*/  UISETP.GE.U32.AND UP2, UPT, UR4, -0x7f, UPT ;  /* 0xffffff810400788c */ /* 0x000fe4000bf46070 */
[----:B------:R-:W-:Y:S02]  /*1480*/  USEL UR14, UR15, 0x3, UP0 ;  /* 0x000000030f0e7887 */ /* 0x000fe40008000000 */
[----:B------:R-:W-:-:S02]  /*1490*/  UIADD3 UR13, UPT, UPT, UR13, 0x7e, URZ ;  /* 0x0000007e0d0d7890 */ /* 0x000fc4000fffe0ff */
[----:B------:R-:W-:Y:S02]  /*14a0*/  UIADD3 UR5, UPT, UPT, UR14, -0x1, URZ ;  /* 0xffffffff0e057890 */ /* 0x000fe4000fffe0ff */
[----:B------:R-:W-:-:S03]  /*14b0*/  UIADD3 UR7, UPT, UPT, UR15, -UR14, URZ ;  /* 0x8000000e0f077290 */ /* 0x000fc6000fffe0ff */
[----:B------:R-:W-:-:S04]  /*14c0*/  @UP2 UIADD3 UR5, UPT, UPT, UR14, URZ, URZ ;  /* 0x000000ff0e052290 */ /* 0x000fc8000fffe0ff */
[----:B--2---:R-:W-:-:S12]  /*14d0*/  UIADD3 UR5, UPT, UPT, UR5, 0x1, URZ ;  /* 0x0000000105057890 */ /* 0x004fd8000fffe0ff */
.L_x_35:
[----:B------:R-:W-:Y:S01]  /*14e0*/  UISETP.NE.AND UP0, UPT, UR45, URZ, UPT ;  /* 0x000000ff2d00728c */ /* 0x000fe2000bf05270 */
[----:B------:R-:W1:Y:S08]  /*14f0*/  S2UR UR45, SR_CgaCtaId ;  /* 0x00000000002d79c3 */ /* 0x000e700000008800 */
[----:B------:R-:W-:Y:S05]  /*1500*/  BRA.U UP0, `(.L_x_18) ;  /* 0x0000000100347547 */ /* 0x000fea000b800000 */
[----:B------:R-:W2:Y:S01]  /*1510*/  S2R R2, SR_CgaCtaId ;  /* 0x0000000000027919 */ /* 0x000ea20000008800 */
[----:B------:R-:W-:-:S04]  /*1520*/  MOV R3, 0x400 ;  /* 0x0000040000037802 */ /* 0x000fc80000000f00 */
[----:B--2---:R-:W-:Y:S02]  /*1530*/  LEA R3, R2, R3, 0x18 ;  /* 0x0000000302037211 */ /* 0x004fe400078ec0ff */
[----:B------:R-:W-:-:S03]  /*1540*/  SHF.L.U32 R2, R8, 0x1f, RZ ;  /* 0x0000001f08027819 */ /* 0x000fc600000006ff */
[----:B------:R-:W-:-:S04]  /*1550*/  IMAD R3, R10, 0x8, R3 ;  /* 0x000000080a037824 */ /* 0x000fc800078e0203 */
[----:B------:R-:W2:Y:S02]  /*1560*/  SYNCS.PHASECHK.TRANS64.TRYWAIT P0, [R3+URZ+0xd0], R2 ;  /* 0x0000d002030075a7 */ /* 0x000ea400080011ff */
[----:B--2---:R-:W-:Y:S05]  /*1570*/  @!P0 BRA `(.L_x_19) ;  /* 0x00000098000c8947 */ /* 0x004fea0003800000 */
.L_x_129:
[----:B------:R-:W-:Y:S01]  /*1580*/  VIADD R10, R10, 0x1 ;  /* 0x000000010a0a7836 */ /* 0x000fe20000000000 */
[----:B------:R2:W-:Y:S04]  /*1590*/  SYNCS.ARRIVE.TRANS64.A1T0 RZ, [R3+URZ+0xc0], RZ ;  /* 0x0000c0ff03ff79a7 */ /* 0x0005e800081000ff */
[----:B------:R-:W-:-:S04]  /*15a0*/  ISETP.NE.AND P0, PT, R10, 0x2, PT ;  /* 0x000000020a00780c */ /* 0x000fc80003f05270 */
[----:B------:R-:W-:Y:S02]  /*15b0*/  SEL R10, R10, RZ, P0 ;  /* 0x000000ff0a0a7207 */ /* 0x000fe40000000000 */
[----:B--2---:R-:W-:-:S04]  /*15c0*/  SEL R3, RZ, 0x1, P0 ;  /* 0x00000001ff037807 */ /* 0x004fc80000000000 */
[----:B------:R-:W-:-:S07]  /*15d0*/  LOP3.LUT R8, R8, R3, RZ, 0x3c, !PT ;  /* 0x0000000308087212 */ /* 0x000fce00078e3cff */
.L_x_18:
[----:B------:R-:W-:Y:S01]  /*15e0*/  UMOV UR4, 0x400 ;  /* 0x0000040000047882 */ /* 0x000fe20000000000 */
[----:B------:R-:W-:Y:S01]  /*15f0*/  SHF.L.U32 R2, R15, 0x1f, RZ ;  /* 0x0000001f0f027819 */ /* 0x000fe200000006ff */
[----:B-1----:R-:W-:Y:S01]  /*1600*/  ULEA UR4, UR45, UR4, 0x18 ;  /* 0x000000042d047291 */ /* 0x002fe2000f8ec0ff */
[----:B------:R-:W-:Y:S01]  /*1610*/  R2UR UR43, R21 ;  /* 0x00000000152b72ca */ /* 0x000fe200000e0000 */
[----:B------:R-:W-:Y:S01]  /*1620*/  UISETP.GE.U32.AND UP0, UPT, UR13, 0x7f, UPT ;  /* 0x0000007f0d00788c */ /* 0x000fe2000bf06070 */
[----:B------:R-:W-:Y:S01]  /*1630*/  R2UR UR11, R20 ;  /* 0x00000000140b72ca */ /* 0x000fe200000e0000 */
[----:B------:R-:W-:Y:S01]  /*1640*/  ULEA UR8, UR6, UR4, 0x3 ;  /* 0x0000000406087291 */ /* 0x000fe2000f8e18ff */
[----:B------:R-:W-:-:S08]  /*1650*/  UMOV UR24, URZ ;  /* 0x000000ff00187c82 */ /* 0x000fd00008000000 */
[----:B------:R1:W2:Y:S01]  /*1660*/  SYNCS.PHASECHK.TRANS64.TRYWAIT P0, [UR8+0x18], R2 ;  /* 0x00001802ff0075a7 */ /* 0x0002a20008001108 */
[----:B------:R-:W-:Y:S02]  /*1670*/  USHF.L.U32 UR43, UR43, 0x7, URZ ;  /* 0x000000072b2b7899 */ /* 0x000fe400080006ff */
[----:B------:R-:W-:Y:S01]  /*1680*/  USHF.L.U32 UR11, UR11, 0x8, URZ ;  /* 0x000000080b0b7899 */ /* 0x000fe200080006ff */
[----:B------:R-:W-:Y:S11]  /*1690*/  BRA.U !UP0, `(.L_x_20) ;  /* 0x0000000108a87547 */ /* 0x000ff6000b800000 */
[----:B------:R-:W-:Y:S01]  /*16a0*/  UMOV UR16, URZ ;  /* 0x000000ff00107c82 */ /* 0x000fe20008000000 */
[----:B------:R-:W-:-:S05]  /*16b0*/  UMOV UR17, UR6 ;  /* 0x0000000600117c82 */ /* 0x000fca0008000000 */
.L_x_25:
[----:B-1----:R-:W-:Y:S01]  /*16c0*/  ULEA UR41, UR17, UR4, 0x3 ;  /* 0x0000000411297291 */ /* 0x002fe2000f8e18ff */
[----:B--2---:R-:W-:Y:S01]  /*16d0*/  @!P5 MOV R3, 0xc000 ;  /* 0x0000c0000003d802 */ /* 0x004fe20000000f00 */
[----:B--2---:R-:W-:Y:S10]  /*16e0*/  @P0 BRA `(.L_x_21) ;  /* 0x00000000000c0947 */ /* 0x004ff40003800000 */
[----:B------:R-:W-:-:S04]  /*16f0*/  SHF.L.U32 R5, R15, 0x1f, RZ ;  /* 0x0000001f0f057819 */ /* 0x000fc800000006ff */
[----:B------:R-:W2:Y:S02]  /*1700*/  SYNCS.PHASECHK.TRANS64.TRYWAIT P0, [UR41+0x18], R5 ;  /* 0x00001805ff0075a7 */ /* 0x000ea40008001129 */
[----:B--2---:R-:W-:Y:S05]  /*1710*/  @!P0 BRA `(.L_x_22) ;  /* 0x0000009400b88947 */ /* 0x004fea0003800000 */
.L_x_21:
[----:B------:R2:W-:Y:S01]  /*1720*/  @!P5 SYNCS.ARRIVE.TRANS64 RZ, [UR41], R3 ;  /* 0x00000003ffffd9a7 */ /* 0x0005e20008000029 */
[----:B------:R-:W-:Y:S04]  /*1730*/  BSSY.RECONVERGENT B0, `(.L_x_23) ;  /* 0x0000003000007945 */ /* 0x000fe80003800200 */
[----:B------:R-:W-:Y:S05]  /*1740*/  @P4 BRA `(.L_x_24) ;  /* 0x0000000000044947 */ /* 0x000fea0003800000 */
[----:B------:R-:W-:Y:S05]  /*1750*/  BPT.TRAP 0x1 ;  /* 0x000000040000795c */ /* 0x000fea0000300000 */
.L_x_24:
[----:B------:R-:W-:Y:S05]  /*1760*/  BSYNC.RECONVERGENT B0 ;  /* 0x0000000000007941 */ /* 0x000fea0003800200 */
.L_x_23:
[----:B------:R-:W-:Y:S02]  /*1770*/  UIADD3 UR6, UPT, UPT, UR17, 0x1, URZ ;  /* 0x0000000111067890 */ /* 0x000fe4000fffe0ff */
[----:B------:R-:W-:Y:S02]  /*1780*/  ULEA UR40, UR17, UR4, 0xe ;  /* 0x0000000411287291 */ /* 0x000fe4000f8e70ff */
[----:B------:R-:W-:Y:S02]  /*1790*/  UISETP.NE.AND UP0, UPT, UR6, 0x3, UPT ;  /* 0x000000030600788c */ /* 0x000fe4000bf05270 */
[----:B------:R-:W-:Y:S02]  /*17a0*/  UIADD3 UR26, UP1, UPT, UR22, 0x80, URZ ;  /* 0x00000080161a7890 */ /* 0x000fe4000ff3e0ff */
[----:B------:R-:W-:Y:S02]  /*17b0*/  USEL UR9, URZ, 0x1, UP0 ;  /* 0x00000001ff097887 */ /* 0x000fe40008000000 */
[----:B------:R-:W-:-:S02]  /*17c0*/  USEL UR6, UR6, URZ, UP0 ;  /* 0x000000ff06067287 */ /* 0x000fc40008000000 */
[----:B------:R-:W-:Y:S02]  /*17d0*/  UIADD3 UR20, UP0, UPT, UR22, 0x180, URZ ;  /* 0x0000018016147890 */ /* 0x000fe4000ff1e0ff */
[----:B------:R-:W-:Y:S01]  /*17e0*/  ULEA UR8, UR6, UR4, 0x3 ;  /* 0x0000000406087291 */ /* 0x000fe2000f8e18ff */
[----:B------:R-:W-:Y:S01]  /*17f0*/  LOP3.LUT R15, R15, UR9, RZ, 0x3c, !PT ;  /* 0x000000090f0f7c12 */ /* 0x000fe2000f8e3cff */
[----:B------:R-:W-:Y:S02]  /*1800*/  USHF.L.U32 UR42, UR16, 0x6, URZ ;  /* 0x00000006102a7899 */ /* 0x000fe400080006ff */
[----:B------:R-:W-:Y:S01]  /*1810*/  UIADD3.X UR27, UPT, UPT, URZ, UR23, URZ, UP1, !UPT ;  /* 0x00000017ff1b7290 */ /* 0x000fe20008ffe4ff */
[----:B-1----:R-:W-:Y:S01]  /*1820*/  SHF.L.U32 R2, R15, 0x1f, RZ ;  /* 0x0000001f0f027819 */ /* 0x002fe200000006ff */
[----:B------:R-:W-:Y:S02]  /*1830*/  UIADD3 UR40, UPT, UPT, UR40, 0x10800, URZ ;  /* 0x0001080028287890 */ /* 0x000fe4000fffe0ff */
[----:B------:R-:W-:Y:S01]  /*1840*/  UIADD3.X UR21, UPT, UPT, URZ, UR23, URZ, UP0, !UPT ;  /* 0x00000017ff157290 */ /* 0x000fe200087fe4ff */
[----:B------:R1:W1:Y:S01]  /*1850*/  SYNCS.PHASECHK.TRANS64.TRYWAIT P0, [UR8+0x18], R2 ;  /* 0x00001802ff0075a7 */ /* 0x0002620008001108 */
[----:B------:R-:W-:Y:S01]  /*1860*/  ULEA UR8, UR17, UR4, 0xf ;  /* 0x0000000411087291 */ /* 0x000fe2000f8e78ff */
[----:B------:R-:W-:Y:S01]  /*1870*/  UMOV UR18, 0x0 ;  /* 0x0000000000127882 */ /* 0x000fe20000000000 */
[----:B------:R-:W-:-:S02]  /*1880*/  UMOV UR19, 0x10000000 ;  /* 0x1000000000137882 */ /* 0x000fc40000000000 */
[----:B------:R-:W-:Y:S01]  /*1890*/  UIADD3 UR8, UPT, UPT, UR8, 0x1c800, URZ ;  /* 0x0001c80008087890 */ /* 0x000fe2000fffe0ff */
[----:B------:R1:W-:Y:S01]  /*18a0*/  UTMALDG.3D [UR40], [UR26], desc[UR18] ;  /* 0x000012281a0075b4 */ /* 0x0003e20008011000 */
[----:B------:R-:W-:Y:S01]  /*18b0*/  UMOV UR12, UR44 ;  /* 0x0000002c000c7c82 */ /* 0x000fe20008000000 */
[----:B------:R-:W-:Y:S01]  /*18c0*/  UMOV UR9, UR41 ;  /* 0x0000002900097c82 */ /* 0x000fe20008000000 */
[----:B------:R-:W-:Y:S01]  /*18d0*/  UMOV UR10, UR42 ;  /* 0x0000002a000a7c82 */ /* 0x000fe20008000000 */
[----:B------:R-:W-:Y:S01]  /*18e0*/  UIADD3 UR16, UPT, UPT, UR16, 0x1, URZ ;  /* 0x0000000110107890 */ /* 0x000fe2000fffe0ff */
[----:B------:R-:W-:Y:S01]  /*18f0*/  UMOV UR24, UR5 ;  /* 0x0000000500187c82 */ /* 0x000fe20008000000 */
[----:B------:R-:W-:Y:S02]  /*1900*/  UMOV UR17, UR6 ;  /* 0x0000000600117c82 */ /* 0x000fe40008000000 */
[----:B------:R1:W-:Y:S01]  /*1910*/  UTMALDG.3D [UR8], [UR20], desc[UR18] ;  /* 0x00001208140075b4 */ /* 0x0003e20008011000 */
[----:B------:R-:W-:-:S09]  /*1920*/  UISETP.NE.AND UP0, UPT, UR16, UR5, UPT ;  /* 0x000000051000728c */ /* 0x000fd2000bf05270 */
[----:B------:R-:W-:Y:S05]  /*1930*/  BRA.U UP0, `(.L_x_25) ;  /* 0xfffffffd00607547 */ /* 0x000fea000b83ffff */
.L_x_20:
[----:B-1----:R-:W-:Y:S01]  /*1940*/  ULEA UR8, UR6, UR4, 0x3 ;  /* 0x0000000406087291 */ /* 0x002fe2000f8e18ff */
[----:B------:R-:W-:Y:S01]  /*1950*/  SHF.L.U32 R2, R15, 0x1f, RZ ;  /* 0x0000001f0f027819 */ /* 0x000fe200000006ff */
[----:B------:R-:W-:Y:S01]  /*1960*/  @!P1 SYNCS.ARRIVE.TRANS64.A1T0 RZ, [UR4+0x78], RZ ;  /* 0x000078ffffff99a7 */ /* 0x000fe20008100004 */
[----:B------:R-:W-:-:S06]  /*1970*/  UISETP.GT.AND UP0, UPT, UR15, UR14, UPT ;  /* 0x0000000e0f00728c */ /* 0x000fcc000bf04270 */
[----:B--2---:R1:W2:Y:S03]  /*1980*/  SYNCS.PHASECHK.TRANS64.TRYWAIT P0, [UR8+0x18], R2 ;  /* 0x00001802ff0075a7 */ /* 0x0042a60008001108 */
[----:B------:R-:W-:Y:S05]  /*1990*/  BRA.U !UP0, `(.L_x_26) ;  /* 0x0000000108ac7547 */ /* 0x000fea000b800000 */
[----:B------:R-:W-:Y:S01]  /*19a0*/  UIADD3 UR21, UPT, UPT, UR7, UR24, URZ ;  /* 0x0000001807157290 */ /* 0x000fe2000fffe0ff */
[----:B------:R-:W-:-:S11]  /*19b0*/  UMOV UR25, UR6 ;  /* 0x0000000600197c82 */ /* 0x000fd60008000000 */
.L_x_31:
[----:B-1----:R-:W-:Y:S01]  /*19c0*/  ULEA UR17, UR25, UR4, 0x3 ;  /* 0x0000000419117291 */ /* 0x002fe2000f8e18ff */
[----:B--2---:R-:W-:Y:S01]  /*19d0*/  @!P5 MOV R3, 0xc000 ;  /* 0x0000c0000003d802 */ /* 0x004fe20000000f00 */
[----:B--2---:R-:W-:Y:S10]  /*19e0*/  @P0 BRA `(.L_x_27) ;  /* 0x00000000000c0947 */ /* 0x004ff40003800000 */
[----:B------:R-:W-:-:S04]  /*19f0*/  SHF.L.U32 R5, R15, 0x1f, RZ ;  /* 0x0000001f0f057819 */ /* 0x000fc800000006ff */
[----:B------:R-:W2:Y:S02]  /*1a00*/  SYNCS.PHASECHK.TRANS64.TRYWAIT P0, [UR17+0x18], R5 ;  /* 0x00001805ff0075a7 */ /* 0x000ea40008001111 */
[----:B--2---:R-:W-:Y:S05]  /*1a10*/  @!P0 BRA `(.L_x_28) ;  /* 0x0000009400108947 */ /* 0x004fea0003800000 */
.L_x_27:
[----:B------:R2:W-:Y:S01]  /*1a20*/  @!P5 SYNCS.ARRIVE.TRANS64 RZ, [UR17], R3 ;  /* 0x00000003ffffd9a7 */ /* 0x0005e20008000011 */
[----:B------:R-:W-:Y:S04]  /*1a30*/  BSSY.RECONVERGENT B0, `(.L_x_29) ;  /* 0x0000003000007945 */ /* 0x000fe80003800200 */
[----:B------:R-:W-:Y:S05]  /*1a40*/  @P4 BRA `(.L_x_30) ;  /* 0x0000000000044947 */ /* 0x000fea0003800000 */
[----:B------:R-:W-:Y:S05]  /*1a50*/  BPT.TRAP 0x1 ;  /* 0x000000040000795c */ /* 0x000fea0000300000 */
.L_x_30:
[----:B------:R-:W-:Y:S05]  /*1a60*/  BSYNC.RECONVERGENT B0 ;  /* 0x0000000000007941 */ /* 0x000fea0003800200 */
.L_x_29:
        /* <DEDUP_REMOVED lines=10> */
[----:B------:R-:W-:Y:S01]  /*1b10*/  UIADD3 UR16, UPT, UPT, UR16, 0x10800, URZ ;  /* 0x0001080010107890 */ /* 0x000fe2000fffe0ff */
[----:B-1----:R-:W-:Y:S01]  /*1b20*/  SHF.L.U32 R2, R15, 0x1f, RZ ;  /* 0x0000001f0f027819 */ /* 0x002fe200000006ff */
[----:B------:R-:W-:Y:S02]  /*1b30*/  UIADD3.X UR31, UPT, UPT, URZ, UR23, URZ, UP1, !UPT ;  /* 0x00000017ff1f7290 */ /* 0x000fe40008ffe4ff */
[----:B------:R-:W-:Y:S01]  /*1b40*/  UIADD3.X UR29, UPT, UPT, URZ, UR23, URZ, UP0, !UPT ;  /* 0x00000017ff1d7290 */ /* 0x000fe200087fe4ff */
[----:B------:R1:W1:Y:S01]  /*1b50*/  SYNCS.PHASECHK.TRANS64.TRYWAIT P0, [UR8+0x18], R2 ;  /* 0x00001802ff0075a7 */ /* 0x0002620008001108 */
[----:B------:R-:W-:Y:S01]  /*1b60*/  ULEA UR8, UR25, UR4, 0xf ;  /* 0x0000000419087291 */ /* 0x000fe2000f8e78ff */
[----:B------:R-:W-:Y:S01]  /*1b70*/  UMOV UR26, 0x0 ;  /* 0x00000000001a7882 */ /* 0x000fe20000000000 */
[----:B------:R-:W-:-:S02]  /*1b80*/  UMOV UR27, 0x10000000 ;  /* 0x10000000001b7882 */ /* 0x000fc40000000000 */
[----:B------:R-:W-:Y:S01]  /*1b90*/  UIADD3 UR8, UPT, UPT, UR8, 0x1c800, URZ ;  /* 0x0001c80008087890 */ /* 0x000fe2000fffe0ff */
[----:B------:R-:W-:Y:S01]  /*1ba0*/  UMOV UR19, UR43 ;  /* 0x0000002b00137c82 */ /* 0x000fe20008000000 */
[----:B------:R-:W-:Y:S01]  /*1bb0*/  UMOV UR20, UR44 ;  /* 0x0000002c00147c82 */ /* 0x000fe20008000000 */
[----:B------:R-:W-:Y:S01]  /*1bc0*/  UMOV UR12, UR44 ;  /* 0x0000002c000c7c82 */ /* 0x000fe20008000000 */
[----:B------:R-:W-:Y:S01]  /*1bd0*/  UMOV UR9, UR17 ;  /* 0x0000001100097c82 */ /* 0x000fe20008000000 */
[----:B------:R-:W-:Y:S01]  /*1be0*/  UMOV UR10, UR18 ;  /* 0x00000012000a7c82 */ /* 0x000fe20008000000 */
[----:B------:R1:W-:Y:S01]  /*1bf0*/  UTMALDG.3D [UR16], [UR30], desc[UR26] ;  /* 0x00001a101e0075b4 */ /* 0x0003e20008011000 */
[----:B------:R-:W-:Y:S01]  /*1c00*/  UIADD3 UR24, UPT, UPT, UR24, 0x1, URZ ;  /* 0x0000000118187890 */ /* 0x000fe2000fffe0ff */
[----:B------:R-:W-:-:S03]  /*1c10*/  UMOV UR25, UR6 ;  /* 0x0000000600197c82 */ /* 0x000fc60008000000 */
[----:B------:R-:W-:Y:S01]  /*1c20*/  UISETP.NE.AND UP0, UPT, UR24, UR21, UPT ;  /* 0x000000151800728c */ /* 0x000fe2000bf05270 */
[----:B------:R1:W-:Y:S08]  /*1c30*/  UTMALDG.3D [UR8], [UR28], desc[UR26] ;  /* 0x00001a081c0075b4 */ /* 0x0003f00008011000 */
[----:B------:R-:W-:Y:S05]  /*1c40*/  BRA.U UP0, `(.L_x_31) ;  /* 0xfffffffd005c7547 */ /* 0x000fea000b83ffff */
.L_x_26:
[----:B-1----:R-:W-:Y:S01]  /*1c50*/  LEA R2, R14, UR4, 0x3 ;  /* 0x000000040e027c11 */ /* 0x002fe2000f8e18ff */
[----:B------:R-:W-:Y:S01]  /*1c60*/  NOP ;  /* 0x0000000000007918 */ /* 0x000fe20000000000 */
[----:B--2---:R-:W-:Y:S02]  /*1c70*/  SHF.L.U32 R3, R12, 0x1f, RZ ;  /* 0x0000001f0c037819 */ /* 0x004fe400000006ff */
[----:B------:R-:W-:Y:S02]  /*1c80*/  LEA R4, R14, UR4, 0x4 ;  /* 0x000000040e047c11 */ /* 0x000fe4000f8e20ff */
[----:B------:R-:W1:Y:S02]  /*1c90*/  SYNCS.PHASECHK.TRANS64.TRYWAIT P0, [R2+URZ+0x80], R3 ;  /* 0x00008003020075a7 */ /* 0x000e6400080011ff */
[----:B-1----:R-:W-:Y:S05]  /*1ca0*/  @!P0 BRA `(.L_x_32) ;  /* 0x0000009000848947 */ /* 0x002fea0003800000 */
.L_x_132:
[----:B------:R-:W2:Y:S01]  /*1cb0*/  LDS.128 R4, [R4+0xf0] ;  /* 0x0000f00004047984 */ /* 0x000ea20000000c00 */
[----:B---3--:R-:W-:Y:S01]  /*1cc0*/  ISETP.GE.AND P0, PT, R136, 0x1, PT ;  /* 0x000000018800780c */ /* 0x008fe20003f06270 */
[----:B-1----:R-:W-:Y:S01]  /*1cd0*/  VIADD R2, R2, 0x90 ;  /* 0x0000009002027836 */ /* 0x002fe20000000000 */
[----:B------:R-:W-:Y:S01]  /*1ce0*/  @!PT LDS RZ, [RZ] ;  /* 0x00000000fffff984 */ /* 0x000fe20000000800 */
[----:B------:R-:W-:Y:S01]  /*1cf0*/  @!PT LDS RZ, [RZ] ;  /* 0x00000000fffff984 */ /* 0x000fe20000000800 */
[----:B------:R-:W-:Y:S01]  /*1d00*/  @!PT LDS RZ, [RZ] ;  /* 0x00000000fffff984 */ /* 0x000fe20000000800 */
[----:B------:R-:W-:Y:S01]  /*1d10*/  @!PT LDS RZ, [RZ] ;  /* 0x00000000fffff984 */ /* 0x000fe20000000800 */
[----:B------:R1:W-:Y:S06]  /*1d20*/  MEMBAR.ALL.CTA ;  /* 0x0000000000007992 */ /* 0x0003ec0000008000 */
[----:B-1----:R-:W1:Y:S01]  /*1d30*/  FENCE.VIEW.ASYNC.S ;  /* 0x00000000000073c6 */ /* 0x002e620000000000 */
[----:B------:R-:W-:-:S04]  /*1d40*/  PRMT R2, RZ, 0x654, R2 ;  /* 0x00000654ff027816 */ /* 0x000fc80000000002 */
[----:B-1----:R1:W-:Y:S01]  /*1d50*/  SYNCS.ARRIVE.TRANS64.RED.A1T0 RZ, [R2+URZ], RZ ;  /* 0x000000ff02ff79a7 */ /* 0x0023e200081004ff */
[----:B--2---:R-:W-:-:S13]  /*1d60*/  LOP3.LUT P2, RZ, R6, 0x1, RZ, 0xc0, !PT ;  /* 0x0000000106ff7812 */ /* 0x004fda000784c0ff */
[----:B------:R-:W-:Y:S01]  /*1d70*/  @P2 SHF.R.U32.HI R3, RZ, 0x10, R5 ;  /* 0x00000010ff032819 */ /* 0x000fe20000011605 */
[----:B------:R-:W-:Y:S01]  /*1d80*/  VOTEU.ANY UP0, P2 ;  /* 0x0000000000ff7886 */ /* 0x000fe20001000100 */
[----:B------:R-:W-:Y:S02]  /*1d90*/  @P2 MOV R13, R4 ;  /* 0x00000004000d2202 */ /* 0x000fe40000000f00 */
[----:B------:R-:W-:Y:S02]  /*1da0*/  @P2 R2UR.BROADCAST UR8, R3 ;  /* 0x00000000030822ca */ /* 0x000fe400008e0000 */
[----:B------:R-:W-:-:S11]  /*1db0*/  @P2 LOP3.LUT R11, R5, 0xffff, RZ, 0xc0, !PT ;  /* 0x0000ffff050b2812 */ /* 0x000fd600078ec0ff */
[----:B------:R-:W-:Y:S01]  /*1dc0*/  @UP0 UMOV UR44, UR8 ;  /* 0x00000008002c0c82 */ /* 0x000fe20008000000 */
[----:B-1----:R-:W-:Y:S05]  /*1dd0*/  @!P0 BRA `(.L_x_33) ;  /* 0x0000000000b88947 */ /* 0x002fea0003800000 */
[----:B------:R-:W4:Y:S01]  /*1de0*/  LDC.64 R4, c[0x0][0xb18] ;  /* 0x0002c600ff047b82 */ /* 0x000f220000000a00 */
[----:B------:R-:W-:-:S07]  /*1df0*/  ISETP.NE.AND P3, PT, R136, 0x1, PT ;  /* 0x000000018800780c */ /* 0x000fce0003f65270 */
[----:B------:R-:W1:Y:S08]  /*1e00*/  LDC.64 R6, c[0x0][0xb10] ;  /* 0x0002c400ff067b82 */ /* 0x000e700000000a00 */
[----:B------:R-:W2:Y:S08]  /*1e10*/  LDC R16, c[0x0][0xb20] ;  /* 0x0002c800ff107b82 */ /* 0x000eb00000000800 */
[----:B------:R-:W3:Y:S01]  /*1e20*/  LDC R18, c[0x0][0xb0c] ;  /* 0x0002c300ff127b82 */ /* 0x000ee20000000800 */
[----:B----4-:R-:W-:Y:S01]  /*1e30*/  IMAD.HI.U32 R17, R0, R5, RZ ;  /* 0x0000000500117227 */ /* 0x010fe200078e00ff */
[----:B------:R-:W-:-:S03]  /*1e40*/  ISETP.NE.AND P0, PT, R4, 0x1, PT ;  /* 0x000000010400780c */ /* 0x000fc60003f05270 */
[----:B------:R-:W-:-:S03]  /*1e50*/  IMAD.HI.U32 R5, R11, R5, RZ ;  /* 0x000000050b057227 */ /* 0x000fc600078e00ff */
[----:B------:R-:W4:Y:S01]  /*1e60*/  LDC.64 R2, c[0x0][0xb28] ;  /* 0x0002ca00ff027b82 */ /* 0x000f220000000a00 */
[----:B-1----:R-:W-:-:S04]  /*1e70*/  IMAD.HI.U32 R20, R9, R6, RZ ;  /* 0x0000000609147227 */ /* 0x002fc800078e00ff */
[----:B------:R-:W-:Y:S01]  /*1e80*/  IMAD.HI.U32 R22, R13, R6, RZ ;  /* 0x000000060d167227 */ /* 0x000fe200078e00ff */
[----:B------:R-:W-:Y:S02]  /*1e90*/  SHF.R.U32.HI R20, RZ, R7, R20 ;  /* 0x00000007ff147219 */ /* 0x000fe40000011614 */
[-C--:B--2---:R-:W-:Y:S02]  /*1ea0*/  SHF.R.U32.HI R17, RZ, R16.reuse, R17 ;  /* 0x00000010ff117219 */ /* 0x084fe40000011611 */
[----:B------:R-:W-:Y:S02]  /*1eb0*/  SHF.R.U32.HI R16, RZ, R16, R5 ;  /* 0x00000010ff107219 */ /* 0x000fe40000011605 */
[----:B------:R-:W-:Y:S02]  /*1ec0*/  SEL R17, R0, R17, !P0 ;  /* 0x0000001100117207 */ /* 0x000fe40004000000 */
[----:B------:R-:W-:Y:S02]  /*1ed0*/  SHF.R.U32.HI R22, RZ, R7, R22 ;  /* 0x00000007ff167219 */ /* 0x000fe40000011616 */
[----:B---3--:R-:W-:-:S02]  /*1ee0*/  ISETP.NE.AND P1, PT, R18, 0x1, PT ;  /* 0x000000011200780c */ /* 0x008fc40003f25270 */
[----:B------:R-:W-:Y:S02]  /*1ef0*/  SEL R5, R11, R16, !P0 ;  /* 0x000000100b057207 */ /* 0x000fe40004000000 */
[----:B------:R-:W-:Y:S02]  /*1f00*/  SEL R19, R9, R20, !P1 ;  /* 0x0000001409137207 */ /* 0x000fe40004800000 */
[----:B------:R-:W-:Y:S01]  /*1f10*/  SEL R7, R13, R22, !P1 ;  /* 0x000000160d077207 */ /* 0x000fe20004800000 */
[----:B----4-:R-:W-:-:S04]  /*1f20*/  IMAD.HI.U32 R20, R17, R2, RZ ;  /* 0x0000000211147227 */ /* 0x010fc800078e00ff */
[----:B------:R-:W-:Y:S01]  /*1f30*/  IMAD.HI.U32 R6, R19, R2, RZ ;  /* 0x0000000213067227 */ /* 0x000fe200078e00ff */
[----:B------:R-:W-:-:S04]  /*1f40*/  @P3 SHF.R.U32.HI R17, RZ, R3, R20 ;  /* 0x00000003ff113219 */ /* 0x000fc80000011614 */
        /* <DEDUP_REMOVED lines=8> */
[----:B------:R-:W-:-:S04]  /*1fd0*/  @!P0 IMAD.HI.U32 R16, R7, R2, RZ ;  /* 0x0000000207108227 */ /* 0x000fc800078e00ff */
[----:B------:R-:W-:Y:S01]  /*1fe0*/  IMAD.MOV R2, RZ, RZ, -R6 ;  /* 0x000000ffff027224 */ /* 0x000fe200078e0a06 */
[----:B------:R-:W-:-:S03]  /*1ff0*/  @!P0 SHF.R.U32.HI R16, RZ, R3, R16 ;  /* 0x00000003ff108219 */ /* 0x000fc60000011610 */
[----:B------:R-:W-:Y:S01]  /*2000*/  IMAD R2, R136, R2, R5 ;  /* 0x0000000288027224 */ /* 0x000fe200078e0205 */
[----:B------:R-:W-:Y:S02]  /*2010*/  @!P0 SEL R3, R7, R16, !P3 ;  /* 0x0000001007038207 */ /* 0x000fe40005800000 */
[----:B------:R-:W-:-:S03]  /*2020*/  IADD3 R16, PT, PT, -R5, RZ, RZ ;  /* 0x000000ff05107210 */ /* 0x000fc60007ffe1ff */
[--C-:B------:R-:W-:Y:S02]  /*2030*/  @!P0 IMAD.IADD R6, R6, 0x1, -R3.reuse ;  /* 0x0000000106068824 */ /* 0x100fe400078e0a03 */
[----:B------:R-:W-:Y:S01]  /*2040*/  @!P0 IMAD R3, R2, R19, R3 ;  /* 0x0000001302038224 */ /* 0x000fe200078e0203 */
[----:B------:R-:W-:Y:S01]  /*2050*/  IADD3 R2, PT, PT, -R7, RZ, RZ ;  /* 0x000000ff07027210 */ /* 0x000fe20007ffe1ff */
[----:B------:R-:W-:Y:S02]  /*2060*/  @!P0 IMAD R5, R136, R6, R7 ;  /* 0x0000000688058224 */ /* 0x000fe400078e0207 */
[----:B------:R-:W-:Y:S02]  /*2070*/  IMAD R11, R4, R16, R11 ;  /* 0x00000010040b7224 */ /* 0x000fe400078e020b */
[----:B------:R-:W-:Y:S02]  /*2080*/  @!P0 IMAD.MOV.U32 R7, RZ, RZ, R3 ;  /* 0x000000ffff078224 */ /* 0x000fe400078e0003 */
[----:B------:R-:W-:-:S02]  /*2090*/  IMAD R2, R18, R2, R13 ;  /* 0x0000000212027224 */ /* 0x000fc400078e020d */
[----:B------:R-:W-:Y:S02]  /*20a0*/  IMAD R11, R5, R4, R11 ;  /* 0x00000004050b7224 */ /* 0x000fe400078e020b */
[----:B------:R-:W-:Y:S02]  /*20b0*/  IMAD R13, R7, R18, R2 ;  /* 0x00000012070d7224 */ /* 0x000fe400078e0202 */
.L_x_33:
[----:B------:R-:W1:Y:S02]  /*20c0*/  LDCU UR8, c[0x0][0xb30] ;  /* 0x00016600ff0877ac */ /* 0x000e640008000800 */
[----:B-1----:R-:W-:-:S09]  /*20d0*/  UISETP.NE.AND UP0, UPT, UR8, 0x1, UPT ;  /* 0x000000010800788c */ /* 0x002fd2000bf05270 */
[----:B------:R-:W-:Y:S05]  /*20e0*/  BRA.U UP0, `(.L_x_34) ;  /* 0x0000000100407547 */ /* 0x000fea000b800000 */
[----:B------:R-:W1:Y:S08]  /*20f0*/  LDC.64 R4, c[0x0][0xb10] ;  /* 0x0002c400ff047b82 */ /* 0x000e700000000a00 */
[----:B------:R-:W2:Y:S08]  /*2100*/  LDC.64 R2, c[0x0][0xb18] ;  /* 0x0002c600ff027b82 */ /* 0x000eb00000000a00 */
[----:B------:R-:W3:Y:S08]  /*2110*/  LDC R6, c[0x0][0xb20] ;  /* 0x0002c800ff067b82 */ /* 0x000ef00000000800 */
[----:B------:R-:W4:Y:S01]  /*2120*/  LDC R16, c[0x0][0xb0c] ;  /* 0x0002c300ff107b82 */ /* 0x000f220000000800 */
[----:B-1----:R-:W-:-:S05]  /*2130*/  IMAD.HI.U32 R4, R13, R4, RZ ;  /* 0x000000040d047227 */ /* 0x002fca00078e00ff */
[----:B------:R-:W-:Y:S01]  /*2140*/  SHF.R.U32.HI R4, RZ, R5, R4 ;  /* 0x00000005ff047219 */ /* 0x000fe20000011604 */
[----:B--2---:R-:W-:Y:S01]  /*2150*/  IMAD.HI.U32 R3, R11, R3, RZ ;  /* 0x000000030b037227 */ /* 0x004fe200078e00ff */
[----:B------:R-:W-:-:S04]  /*2160*/  ISETP.NE.AND P0, PT, R2, 0x1, PT ;  /* 0x000000010200780c */ /* 0x000fc80003f05270 */
[----:B---3--:R-:W-:-:S04]  /*2170*/  SHF.R.U32.HI R6, RZ, R6, R3 ;  /* 0x00000006ff067219 */ /* 0x008fc80000011603 */
[----:B------:R-:W-:Y:S02]  /*2180*/  SEL R3, R11, R6, !P0 ;  /* 0x000000060b037207 */ /* 0x000fe40004000000 */
[----:B----4-:R-:W-:-:S04]  /*2190*/  ISETP.NE.AND P1, PT, R16, 0x1, PT ;  /* 0x000000011000780c */ /* 0x010fc80003f25270 */
[----:B------:R-:W-:-:S05]  /*21a0*/  SEL R4, R13, R4, !P1 ;  /* 0x000000040d047207 */ /* 0x000fca0004800000 */
[----:B------:R-:W-:Y:S02]  /*21b0*/  IMAD.IADD R5, R3, 0x1, -R4 ;  /* 0x0000000103057824 */ /* 0x000fe400078e0a04 */
[----:B------:R-:W-:Y:S02]  /*21c0*/  IMAD.IADD R3, R4, 0x1, -R3 ;  /* 0x0000000104037824 */ /* 0x000fe400078e0a03 */
[----:B------:R-:W-:Y:S02]  /*21d0*/  IMAD R13, R5, R16, R13 ;  /* 0x00000010050d7224 */ /* 0x000fe400078e020d */
[----:B------:R-:W-:-:S07]  /*21e0*/  IMAD R11, R3, R2, R11 ;  /* 0x00000002030b7224 */ /* 0x000fce00078e020b */
.L_x_34:
[----:B------:R-:W-:Y:S01]  /*21f0*/  VIADD R14, R14, 0x1 ;  /* 0x000000010e0e7836 */ /* 0x000fe20000000000 */
[----:B------:R-:W-:Y:S01]  /*2200*/  PLOP3.LUT P1, PT, PT, PT, PT, 0x80, 0x8 ;  /* 0x000000000008781c */ /* 0x000fe20003f2f070 */
[----:B------:R-:W-:Y:S02]  /*2210*/  IMAD.IADD R21, R13, 0x1, R192 ;  /* 0x000000010d157824 */ /* 0x000fe400078e02c0 */
[----:B------:R-:W-:Y:S01]  /*2220*/  IMAD.IADD R20, R11, 0x1, R180 ;  /* 0x000000010b147824 */ /* 0x000fe200078e02b4 */
[----:B------:R-:W-:-:S04]  /*2230*/  ISETP.NE.AND P0, PT, R14, 0x2, PT ;  /* 0x000000020e00780c */ /* 0x000fc80003f05270 */
[----:B------:R-:W-:Y:S02]  /*2240*/  SEL R3, RZ, 0x1, P0 ;  /* 0x00000001ff037807 */ /* 0x000fe40000000000 */
[----:B------:R-:W-:Y:S02]  /*2250*/  SEL R14, R14, RZ, P0 ;  /* 0x000000ff0e0e7207 */ /* 0x000fe40000000000 */
[----:B------:R-:W-:Y:S01]  /*2260*/  LOP3.LUT R12, R12, R3, RZ, 0x3c, !PT ;  /* 0x000000030c0c7212 */ /* 0x000fe200078e3cff */
[----:B------:R-:W-:Y:S06]  /*2270*/  @P2 BRA `(.L_x_35) ;  /* 0xfffffff000982947 */ /* 0x000fec000383ffff */
[----:B------:R-:W-:Y:S01]  /*2280*/  UIADD3 UR4, UPT, UPT, UR4, 0x18, URZ ;  /* 0x0000001804047890 */ /* 0x000fe2000fffe0ff */
[----:B------:R-:W-:-:S03]  /*2290*/  SHF.L.U32 R3, R15, 0x1f, RZ ;  /* 0x0000001f0f037819 */ /* 0x000fc600000006ff */
[----:B------:R-:W-:-:S09]  /*22a0*/  ULEA UR5, UR6, UR4, 0x3 ;  /* 0x0000000406057291 */ /* 0x000fd2000f8e18ff */
[----:B------:R-:W1:Y:S02]  /*22b0*/  SYNCS.PHASECHK.TRANS64.TRYWAIT P0, [UR5], R3 ;  /* 0x00000003ff0075a7 */ /* 0x000e640008001105 */
[----:B-1----:R-:W-:Y:S05]  /*22c0*/  @!P0 BRA `(.L_x_36) ;  /* 0x0000008c00108947 */ /* 0x002fea0003800000 */
.L_x_134:
[----:B------:R-:W-:-:S04]  /*22d0*/  UIADD3 UR6, UPT, UPT, UR6, 0x1, URZ ;  /* 0x0000000106067890 */ /* 0x000fc8000fffe0ff */
[----:B------:R-:W-:-:S04]  /*22e0*/  UISETP.NE.AND UP0, UPT, UR6, 0x3, UPT ;  /* 0x000000030600788c */ /* 0x000fc8000bf05270 */
[----:B------:R-:W-:Y:S02]  /*22f0*/  USEL UR7, URZ, 0x1, UP0 ;  /* 0x00000001ff077887 */ /* 0x000fe40008000000 */
[----:B------:R-:W-:-:S04]  /*2300*/  USEL UR6, UR6, URZ, UP0 ;  /* 0x000000ff06067287 */ /* 0x000fc80008000000 */
[----:B------:R-:W-:Y:S01]  /*2310*/  ULEA UR5, UR6, UR4, 0x3 ;  /* 0x0000000406057291 */ /* 0x000fe2000f8e18ff */
[----:B------:R-:W-:-:S04]  /*2320*/  LOP3.LUT R15, R15, UR7, RZ, 0x3c, !PT ;  /* 0x000000070f0f7c12 */ /* 0x000fc8000f8e3cff */
[----:B-1----:R-:W-:-:S04]  /*2330*/  SHF.L.U32 R3, R15, 0x1f, RZ ;  /* 0x0000001f0f037819 */ /* 0x002fc800000006ff */
[----:B------:R-:W1:Y:S02]  /*2340*/  SYNCS.PHASECHK.TRANS64.TRYWAIT P0, [UR5], R3 ;  /* 0x00000003ff0075a7 */ /* 0x000e640008001105 */
[----:B-1----:R-:W-:Y:S05]  /*2350*/  @!P0 BRA `(.L_x_37) ;  /* 0x0000008c00048947 */ /* 0x002fea0003800000 */
.L_x_136:
[----:B------:R-:W-:-:S04]  /*2360*/  UIADD3 UR6, UPT, UPT, UR6, 0x1, URZ ;  /* 0x0000000106067890 */ /* 0x000fc8000fffe0ff */
[----:B------:R-:W-:-:S04]  /*2370*/  UISETP.NE.AND UP0, UPT, UR6, 0x3, UPT ;  /* 0x000000030600788c */ /* 0x000fc8000bf05270 */
[----:B------:R-:W-:Y:S02]  /*2380*/  USEL UR5, URZ, 0x1, UP0 ;  /* 0x00000001ff057887 */ /* 0x000fe40008000000 */
[----:B------:R-:W-:-:S04]  /*2390*/  USEL UR6, UR6, URZ, UP0 ;  /* 0x000000ff06067287 */ /* 0x000fc80008000000 */
[----:B------:R-:W-:Y:S01]  /*23a0*/  ULEA UR6, UR6, UR4, 0x3 ;  /* 0x0000000406067291 */ /* 0x000fe2000f8e18ff */
[----:B-1----:R-:W-:-:S04]  /*23b0*/  LOP3.LUT R3, R15, UR5, RZ, 0x3c, !PT ;  /* 0x000000050f037c12 */ /* 0x002fc8000f8e3cff */
[----:B------:R-:W-:Y:S01]  /*23c0*/  SHF.L.U32 R3, R3, 0x1f, RZ ;  /* 0x0000001f03037819 */ /* 0x000fe200000006ff */
[----:B----4-:R-:W-:-:S07]  /*23d0*/  IMAD.U32 R0, RZ, RZ, UR6 ;  /* 0x00000006ff007e24 */ /* 0x010fce000f8e00ff */
.L_x_38:
[----:B-1----:R1:W2:Y:S02]  /*23e0*/  SYNCS.PHASECHK.TRANS64.TRYWAIT P0, [R0+URZ], R3 ;  /* 0x00000003000075a7 */ /* 0x0022a400080011ff */
[----:B--2---:R-:W-:Y:S05]  /*23f0*/  @!P0 NANOSLEEP.SYNCS 0x989680 ;  /* 0x009896800000895d */ /* 0x004fea0003900000 */
[----:B------:R-:W2:Y:S02]  /*2400*/  @!P0 SYNCS.PHASECHK.TRANS64 P0, [R0+URZ], R3 ;  /* 0x00000003000085a7 */ /* 0x000ea400080010ff */
[----:B--2---:R-:W-:Y:S05]  /*2410*/  @P0 EXIT ;  /* 0x000000000000094d */ /* 0x004fea0003800000 */
[----:B------:R-:W-:Y:S05]  /*2420*/  BRA `(.L_x_38) ;  /* 0xfffffffc00ec7947 */ /* 0x000fea000383ffff */
.L_x_17:
[----:B------:R-:W-:-:S04]  /*2430*/  UISETP.NE.AND UP0, UPT, UR45, URZ, UPT ;  /* 0x000000ff2d00728c */ /* 0x000fc8000bf05270 */
[----:B------:R-:W-:-:S09]  /*2440*/  UISETP.NE.OR UP0, UPT, UR8, 0x1, UP0 ;  /* 0x000000010800788c */ /* 0x000fd20008705670 */
[----:B------:R-:W-:Y:S05]  /*2450*/  BRA.U UP0, `(.L_x_39) ;  /* 0x0000000500487547 */ /* 0x000fea000b800000 */
[----:B------:R-:W-:Y:S01]  /*2460*/  ISETP.NE.AND P2, PT, R2, RZ, PT ;  /* 0x000000ff0200720c */ /* 0x000fe20003f45270 */
[----:B------:R-:W-:Y:S01]  /*2470*/  IMAD.MOV.U32 R12, RZ, RZ, 0x1 ;  /* 0x00000001ff0c7424 */ /* 0x000fe200078e00ff */
[----:B------:R-:W-:Y:S02]  /*2480*/  CS2R R10, SRZ ;  /* 0x00000000000a7805 */ /* 0x000fe4000001ff00 */
[----:B------:R-:W-:Y:S01]  /*2490*/  CS2R R8, SRZ ;  /* 0x0000000000087805 */ /* 0x000fe2000001ff00 */
[----:B------:R-:W-:Y:S01]  /*24a0*/  UMOV UR4, 0x400 ;  /* 0x0000040000047882 */ /* 0x000fe20000000000 */
[----:B------:R-:W-:Y:S01]  /*24b0*/  UMOV UR6, URZ ;  /* 0x000000ff00067c82 */ /* 0x000fe20008000000 */
[----:B------:R-:W-:-:S12]  /*24c0*/  ULEA UR45, UR45, UR4, 0x18 ;  /* 0x000000042d2d7291 */ /* 0x000fd8000f8ec0ff */
.L_x_43:
[----:B------:R-:W-:Y:S02]  /*24d0*/  LEA R0, R8, UR45, 0x3 ;  /* 0x0000002d08007c11 */ /* 0x000fe4000f8e18ff */
[----:B------:R-:W-:-:S03]  /*24e0*/  SHF.L.U32 R5, R9, 0x1f, RZ ;  /* 0x0000001f09057819 */ /* 0x000fc600000006ff */
[----:B------:R-:W-:Y:S01]  /*24f0*/  VIADD R4, R0, 0xd0 ;  /* 0x000000d000047836 */ /* 0x000fe20000000000 */
[----:B------:R-:W1:Y:S02]  /*2500*/  SYNCS.PHASECHK.TRANS64.TRYWAIT P0, [R0+URZ+0xc0], R5 ;  /* 0x0000c005000075a7 */ /* 0x000e6400080011ff */
[----:B-1----:R-:W-:Y:S05]  /*2510*/  @!P0 BRA `(.L_x_40) ;  /* 0x0000008800ac8947 */ /* 0x002fea0003800000 */
.L_x_137:
[----:B------:R-:W-:Y:S01]  /*2520*/  ULEA UR5, UR6, UR45, 0x3 ;  /* 0x0000002d06057291 */ /* 0x000fe2000f8e18ff */
[----:B------:R-:W-:Y:S02]  /*2530*/  PRMT R4, RZ, 0x654, R4 ;  /* 0x00000654ff047816 */ /* 0x000fe40000000004 */
[----:B-1----:R-:W-:Y:S01]  /*2540*/  SHF.L.U32 R5, R12, 0x1f, RZ ;  /* 0x0000001f0c057819 */ /* 0x002fe200000006ff */
[----:B------:R-:W-:Y:S01]  /*2550*/  UIADD3 UR4, UPT, UPT, UR5, 0x80, URZ ;  /* 0x0000008005047890 */ /* 0x000fe2000fffe0ff */
[----:B------:R1:W-:Y:S05]  /*2560*/  SYNCS.ARRIVE.TRANS64.RED.A1T0 RZ, [R4+URZ], RZ ;  /* 0x000000ff04ff79a7 */ /* 0x0003ea00081004ff */
[----:B------:R-:W-:Y:S01]  /*2570*/  IMAD.U32 R7, RZ, RZ, UR4 ;  /* 0x00000004ff077e24 */ /* 0x000fe2000f8e00ff */
[----:B------:R-:W2:Y:S04]  /*2580*/  SYNCS.PHASECHK.TRANS64.TRYWAIT P0, [UR5+0x90], R5 ;  /* 0x00009005ff0075a7 */ /* 0x000ea80008001105 */
[----:B------:R-:W-:Y:S01]  /*2590*/  PRMT R6, R2, 0x654, R7 ;  /* 0x0000065402067816 */ /* 0x000fe20000000007 */
[----:B-1----:R-:W-:Y:S01]  /*25a0*/  @!P2 IMAD.MOV.U32 R4, RZ, RZ, 0x10 ;  /* 0x00000010ff04a424 */ /* 0x002fe200078e00ff */
[----:B--2---:R-:W-:Y:S06]  /*25b0*/  @!P0 BRA `(.L_x_41) ;  /* 0x0000008800988947 */ /* 0x004fec0003800000 */
.L_x_139:
[----:B------:R-:W-:Y:S01]  /*25c0*/  ULEA UR4, UR6, UR45, 0x4 ;  /* 0x0000002d06047291 */ /* 0x000fe2000f8e20ff */
[----:B------:R-:W-:Y:S01]  /*25d0*/  SEL R3, R6, R3, !P2 ;  /* 0x0000000306037207 */ /* 0x000fe20005000000 */
[----:B------:R-:W-:Y:S01]  /*25e0*/  UIADD3 UR5, UPT, UPT, UR5, 0x80, URZ ;  /* 0x0000008005057890 */ /* 0x000fe2000fffe0ff */
[----:B-1----:R-:W-:Y:S01]  /*25f0*/  LEA R0, R11, UR45, 0x3 ;  /* 0x0000002d0b007c11 */ /* 0x002fe2000f8e18ff */
[----:B------:R-:W-:Y:S01]  /*2600*/  UIADD3 UR4, UPT, UPT, UR4, 0xf0, URZ ;  /* 0x000000f004047890 */ /* 0x000fe2000fffe0ff */
[----:B------:R-:W-:Y:S01]  /*2610*/  SHF.L.U32 R5, R10, 0x1f, RZ ;  /* 0x0000001f0a057819 */ /* 0x000fe200000006ff */
[----:B------:R1:W-:Y:S01]  /*2620*/  @!P2 SYNCS.ARRIVE.TRANS64.RED RZ, [R3+URZ], R4 ;  /* 0x0000000403ffa9a7 */ /* 0x0003e200080004ff */
[----:B------:R-:W-:Y:S01]  /*2630*/  UIADD3 UR6, UPT, UPT, UR6, 0x1, URZ ;  /* 0x0000000106067890 */ /* 0x000fe2000fffe0ff */
[----:B------:R-:W-:-:S03]  /*2640*/  VIADD R8, R8, 0x1 ;  /* 0x0000000108087836 */ /* 0x000fc60000000000 */
[----:B------:R-:W-:Y:S02]  /*2650*/  UISETP.NE.AND UP0, UPT, UR6, 0x2, UPT ;  /* 0x000000020600788c */ /* 0x000fe4000bf05270 */
[----:B------:R-:W-:Y:S06]  /*2660*/  UGETNEXTWORKID.BROADCAST [UR4], [UR5] ;  /* 0x00000000040073ca */ /* 0x000fec0008000100 */
[----:B------:R-:W-:Y:S01]  /*2670*/  USEL UR4, URZ, 0x1, UP0 ;  /* 0x00000001ff047887 */ /* 0x000fe20008000000 */
[----:B------:R-:W-:Y:S01]  /*2680*/  ISETP.NE.AND P0, PT, R8, 0x2, PT ;  /* 0x000000020800780c */ /* 0x000fe20003f05270 */
[----:B------:R-:W-:Y:S01]  /*2690*/  USEL UR6, UR6, URZ, UP0 ;  /* 0x000000ff06067287 */ /* 0x000fe20008000000 */
[----:B------:R-:W2:Y:S03]  /*26a0*/  SYNCS.PHASECHK.TRANS64.TRYWAIT P1, [R0+URZ+0x80], R5 ;  /* 0x00008005000075a7 */ /* 0x000ea600080211ff */
[----:B------:R-:W-:Y:S01]  /*26b0*/  LOP3.LUT R12, R12, UR4, RZ, 0x3c, !PT ;  /* 0x000000040c0c7c12 */ /* 0x000fe2000f8e3cff */
[----:B-12---:R-:W-:Y:S07]  /*26c0*/  @!P1 BRA `(.L_x_42) ;  /* 0x00000088006c9947 */ /* 0x006fee0003800000 */
.L_x_140:
[C---:B------:R-:W-:Y:S01]  /*26d0*/  LEA R4, R11.reuse, UR45, 0x4 ;  /* 0x0000002d0b047c11 */ /* 0x040fe2000f8e20ff */
[----:B-1----:R-:W-:Y:S01]  /*26e0*/  VIADD R0, R0, 0x90 ;  /* 0x0000009000007836 */ /* 0x002fe20000000000 */
[----:B------:R-:W-:Y:S01]  /*26f0*/  SEL R8, R8, RZ, P0 ;  /* 0x000000ff08087207 */ /* 0x000fe20000000000 */
[----:B------:R-:W-:-:S03]  /*2700*/  VIADD R11, R11, 0x1 ;  /* 0x000000010b0b7836 */ /* 0x000fc60000000000 */
[----:B------:R-:W1:Y:S01]  /*2710*/  LDS.128 R4, [R4+0xf0] ;  /* 0x0000f00004047984 */ /* 0x000e620000000c00 */
[----:B------:R-:W-:Y:S02]  /*2720*/  PRMT R0, RZ, 0x654, R0 ;  /* 0x00000654ff007816 */ /* 0x000fe40000000000 */
[C---:B------:R-:W-:Y:S01]  /*2730*/  ISETP.NE.AND P1, PT, R11.reuse, 0x2, PT ;  /* 0x000000020b00780c */ /* 0x040fe20003f25270 */
[----:B------:R-:W-:Y:S01]  /*2740*/  @!PT LDS RZ, [RZ] ;  /* 0x00000000fffff984 */ /* 0x000fe20000000800 */
[----:B------:R-:W-:Y:S01]  /*2750*/  @!PT LDS RZ, [RZ] ;  /* 0x00000000fffff984 */ /* 0x000fe20000000800 */
[----:B------:R-:W-:Y:S01]  /*2760*/  @!PT LDS RZ, [RZ] ;  /* 0x00000000fffff984 */ /* 0x000fe20000000800 */
[----:B------:R-:W-:Y:S01]  /*2770*/  @!PT LDS RZ, [RZ] ;  /* 0x00000000fffff984 */ /* 0x000fe20000000800 */
[----:B------:R2:W-:Y:S06]  /*2780*/  MEMBAR.ALL.CTA ;  /* 0x0000000000007992 */ /* 0x0005ec0000008000 */
[----:B--2---:R-:W2:Y:S01]  /*2790*/  FENCE.VIEW.ASYNC.S ;  /* 0x00000000000073c6 */ /* 0x004ea20000000000 */
[----:B------:R-:W-:Y:S01]  /*27a0*/  SEL R11, R11, RZ, P1 ;  /* 0x000000ff0b0b7207 */ /* 0x000fe20000800000 */
[----:B--2---:R2:W-:Y:S01]  /*27b0*/  SYNCS.ARRIVE.TRANS64.RED.A1T0 RZ, [R0+URZ], RZ ;  /* 0x000000ff00ff79a7 */ /* 0x0045e200081004ff */
[----:B-1----:R-:W-:-:S02]  /*27c0*/  LOP3.LUT P3, RZ, R6, 0x1, RZ, 0xc0, !PT ;  /* 0x0000000106ff7812 */ /* 0x002fc4000786c0ff */
[----:B------:R-:W-:-:S04]  /*27d0*/  SEL R5, RZ, 0x1, P1 ;  /* 0x00000001ff057807 */ /* 0x000fc80000800000 */
[----:B------:R-:W-:Y:S02]  /*27e0*/  LOP3.LUT R10, R10, R5, RZ, 0x3c, !PT ;  /* 0x000000050a0a7212 */ /* 0x000fe400078e3cff */
[----:B--2---:R-:W-:-:S04]  /*27f0*/  SEL R0, RZ, 0x1, P0 ;  /* 0x00000001ff007807 */ /* 0x004fc80000000000 */
[----:B------:R-:W-:Y:S01]  /*2800*/  LOP3.LUT R9, R9, R0, RZ, 0x3c, !PT ;  /* 0x0000000009097212 */ /* 0x000fe200078e3cff */
[----:B------:R-:W-:Y:S06]  /*2810*/  @P3 BRA `(.L_x_43) ;  /* 0xfffffffc002c3947 */ /* 0x000fec000383ffff */
[----:B------:R-:W-:Y:S01]  /*2820*/  ULEA UR5, UR6, UR45, 0x3 ;  /* 0x0000002d06057291 */ /* 0x000fe2000f8e18ff */
[----:B------:R-:W-:-:S08]  /*2830*/  SHF.L.U32 R3, R12, 0x1f, RZ ;  /* 0x0000001f0c037819 */ /* 0x000fd000000006ff */
[----:B------:R-:W1:Y:S02]  /*2840*/  SYNCS.PHASECHK.TRANS64 P0, [UR5+0x90], R3 ;  /* 0x00009003ff0075a7 */ /* 0x000e640008001005 */
[----:B-1----:R-:W-:Y:S05]  /*2850*/  @P0 BRA `(.L_x_44) ;  /* 0x0000000000080947 */ /* 0x002fea0003800000 */
[----:B------:R-:W1:Y:S02]  /*2860*/  SYNCS.PHASECHK.TRANS64.TRYWAIT P0, [UR5+0x90], R3 ;  /* 0x00009003ff0075a7 */ /* 0x000e640008001105 */
[----:B-1----:R-:W-:Y:S05]  /*2870*/  @!P0 BRA `(.L_x_45) ;  /* 0x0000008800148947 */ /* 0x002fea0003800000 */
.L_x_44:
[----:B------:R-:W-:-:S04]  /*2880*/  UIADD3 UR4, UPT, UPT, UR6, 0x1, URZ ;  /* 0x0000000106047890 */ /* 0x000fc8000fffe0ff */
[----:B------:R-:W-:-:S04]  /*2890*/  UISETP.NE.AND UP0, UPT, UR4, 0x2, UPT ;  /* 0x000000020400788c */ /* 0x000fc8000bf05270 */
[----:B------:R-:W-:Y:S02]  /*28a0*/  USEL UR7, URZ, 0x1, UP0 ;  /* 0x00000001ff077887 */ /* 0x000fe40008000000 */
[----:B------:R-:W-:-:S04]  /*28b0*/  USEL UR4, UR4, URZ, UP0 ;  /* 0x000000ff04047287 */ /* 0x000fc80008000000 */
[----:B------:R-:W-:Y:S01]  /*28c0*/  ULEA UR4, UR4, UR45, 0x3 ;  /* 0x0000002d04047291 */ /* 0x000fe2000f8e18ff */
[----:B-1----:R-:W-:-:S04]  /*28d0*/  LOP3.LUT R3, R12, UR7, RZ, 0x3c, !PT ;  /* 0x000000070c037c12 */ /* 0x002fc8000f8e3cff */
[----:B------:R-:W-:-:S04]  /*28e0*/  SHF.L.U32 R0, R3, 0x1f, RZ ;  /* 0x0000001f03007819 */ /* 0x000fc800000006ff */
[----:B------:R-:W1:Y:S02]  /*28f0*/  SYNCS.PHASECHK.TRANS64 P0, [UR4+0x90], R0 ;  /* 0x00009000ff0075a7 */ /* 0x000e640008001004 */
[----:B-1----:R-:W-:Y:S05]  /*2900*/  @P0 EXIT ;  /* 0x000000000000094d */ /* 0x002fea0003800000 */
[----:B------:R-:W-:Y:S02]  /*2910*/  SHF.L.U32 R3, R3, 0x1f, RZ ;  /* 0x0000001f03037819 */ /* 0x000fe400000006ff */
[----:B------:R-:W-:-:S07]  /*2920*/  MOV R0, UR4 ;  /* 0x0000000400007c02 */ /* 0x000fce0008000f00 */
.L_x_46:
[----:B-1----:R1:W2:Y:S02]  /*2930*/  SYNCS.PHASECHK.TRANS64.TRYWAIT P0, [R0+URZ+0x90], R3 ;  /* 0x00009003000075a7 */ /* 0x0022a400080011ff */
[----:B--2---:R-:W-:Y:S05]  /*2940*/  @!P0 NANOSLEEP.SYNCS 0x989680 ;  /* 0x009896800000895d */ /* 0x004fea0003900000 */
[----:B------:R-:W2:Y:S02]  /*2950*/  @!P0 SYNCS.PHASECHK.TRANS64 P0, [R0+URZ+0x90], R3 ;  /* 0x00009003000085a7 */ /* 0x000ea400080010ff */
[----:B--2---:R-:W-:Y:S05]  /*2960*/  @P0 EXIT ;  /* 0x000000000000094d */ /* 0x004fea0003800000 */
[----:B------:R-:W-:Y:S05]  /*2970*/  BRA `(.L_x_46) ;  /* 0xfffffffc00ec7947 */ /* 0x000fea000383ffff */
.L_x_39:
[----:B------:R-:W-:-:S09]  /*2980*/  UISETP.NE.AND UP0, UPT, UR8, URZ, UPT ;  /* 0x000000ff0800728c */ /* 0x000fd2000bf05270 */
[----:B------:R-:W-:Y:S05]  /*2990*/  BRA.U UP0, `(.L_x_47) ;  /* 0x0000000d006c7547 */ /* 0x000fea000b800000 */
[----:B------:R-:W-:Y:S01]  /*29a0*/  UMOV UR4, 0x40 ;  /* 0x0000004000047882 */ /* 0x000fe20000000000 */
[----:B------:R-:W-:Y:S01]  /*29b0*/  NOP ;  /* 0x0000000000007918 */ /* 0x000fe20000000000 */
[----:B------:R-:W-:Y:S01]  /*29c0*/  ULEA UR4, UR45, UR4, 0x18 ;  /* 0x000000042d047291 */ /* 0x000fe2000f8ec0ff */
[----:B------:R-:W-:Y:S02]  /*29d0*/  UMOV UR5, 0x400 ;  /* 0x0000040000057882 */ /* 0x000fe40000000000 */
[----:B------:R-:W-:-:S06]  /*29e0*/  ULEA UR45, UR45, UR5, 0x18 ;  /* 0x000000052d2d7291 */ /* 0x000fcc000f8ec0ff */
[----:B------:R-:W1:Y:S02]  /*29f0*/  LDS.U8 R0, [UR4+0x1c] ;  /* 0x00001c04ff007984 */ /* 0x000e640008000000 */
[----:B-1----:R-:W-:-:S13]  /*2a00*/  ISETP.NE.AND P0, PT, R0, RZ, PT ;  /* 0x000000ff0000720c */ /* 0x002fda0003f05270 */
[----:B------:R-:W-:Y:S05]  /*2a10*/  @P0 BRA `(.L_x_48) ;  /* 0x0000000000580947 */ /* 0x000fea0003800000 */
[----:B------:R-:W-:-:S13]  /*2a20*/  ELECT P0, URZ, PT ;  /* 0x0000000000ff782f */ /* 0x000fda0003800000 */
[----:B------:R-:W-:Y:S05]  /*2a30*/  @!P0 BRA `(.L_x_49) ;  /* 0x0000000000608947 */ /* 0x000fea0003800000 */
[----:B------:R-:W-:Y:S01]  /*2a40*/  UMOV UR5, 0x10 ;  /* 0x0000001000057882 */ /* 0x000fe20000000000 */
[----:B------:R-:W-:Y:S01]  /*2a50*/  HFMA2 R0, -RZ, RZ, 0, 5.9604644775390625e-08 ;  /* 0x00000001ff007431 */ /* 0x000fe200000001ff */
[----:B------:R-:W-:-:S03]  /*2a60*/  MOV R2, 0xffff ;  /* 0x0000ffff00027802 */ /* 0x000fc60000000f00 */
[----:B------:R-:W-:Y:S04]  /*2a70*/  DEPBAR.LE SB1, 0x36 ;  /* 0x00009d800000791a */ /* 0x000fe80000000000 */
[----:B------:R-:W1:Y:S02]  /*2a80*/  UTCATOMSWS.FIND_AND_SET.ALIGN UP0, UR5, UR5 ;  /* 0x00000005000575e3 */ /* 0x000e640008000800 */
[----:B-1----:R-:W-:Y:S01]  /*2a90*/  MOV R3, UR5 ;  /* 0x0000000500037c02 */ /* 0x002fe20008000f00 */
[----:B------:R-:W-:Y:S06]  /*2aa0*/  BRA.U UP0, `(.L_x_50) ;  /* 0x0000000100187547 */ /* 0x000fec000b800000 */
.L_x_51:
[----:B------:R-:W-:Y:S05]  /*2ab0*/  NANOSLEEP 0x64 ;  /* 0x000000640000795d */ /* 0x000fea0003800000 */
[----:B------:R-:W-:-:S05]  /*2ac0*/  UMOV UR5, 0x10 ;  /* 0x0000001000057882 */ /* 0x000fca0000000000 */
[----:B------:R-:W-:Y:S04]  /*2ad0*/  DEPBAR.LE SB1, 0x36 ;  /* 0x00009d800000791a */ /* 0x000fe80000000000 */
[----:B------:R-:W1:Y:S02]  /*2ae0*/  UTCATOMSWS.FIND_AND_SET.ALIGN UP0, UR5, UR5 ;  /* 0x00000005000575e3 */ /* 0x000e640008000800 */
[----:B-1----:R-:W-:Y:S01]  /*2af0*/  MOV R3, UR5 ;  /* 0x0000000500037c02 */ /* 0x002fe20008000f00 */
[----:B------:R-:W-:Y:S05]  /*2b00*/  BRA.U !UP0, `(.L_x_51) ;  /* 0xfffffffd08e87547 */ /* 0x000fea000b83ffff */
.L_x_50:
[-C--:B------:R-:W-:Y:S02]  /*2b10*/  SHF.L.U32 R2, R2, R3.reuse, RZ ;  /* 0x0000000302027219 */ /* 0x080fe400000006ff */
[----:B------:R-:W-:Y:S01]  /*2b20*/  SHF.L.U32 R0, R0, R3, RZ ;  /* 0x0000000300007219 */ /* 0x000fe200000006ff */
[----:B------:R-:W-:Y:S02]  /*2b30*/  IMAD.SHL.U32 R3, R3, 0x20, RZ ;  /* 0x0000002003037824 */ /* 0x000fe400078e00ff */
[----:B------:R1:W-:Y:S04]  /*2b40*/  ATOMS.OR RZ, [UR4+0x14], R2 ;  /* 0x00001402ffff798c */ /* 0x0003e8000b000004 */
[----:B------:R1:W-:Y:S04]  /*2b50*/  ATOMS.OR RZ, [UR4+0x18], R0 ;  /* 0x00001800ffff798c */ /* 0x0003e8000b000004 */
[----:B------:R1:W-:Y:S01]  /*2b60*/  STS [UR45+0x110], R3 ;  /* 0x00011003ff007988 */ /* 0x0003e2000800082d */
[----:B------:R-:W-:Y:S05]  /*2b70*/  BRA `(.L_x_49) ;  /* 0x0000000000107947 */ /* 0x000fea0003800000 */
.L_x_48:
[----:B------:R-:W-:Y:S02]  /*2b80*/  MOV R0, 0xffffffff ;  /* 0xffffffff00007802 */ /* 0x000fe40000000f00 */
[----:B------:R-:W-:-:S03]  /*2b90*/  MOV R2, 0x2bc0 ;  /* 0x00002bc000027802 */ /* 0x000fc60000000f00 */
[----:B------:R1:W-:Y:S04]  /*2ba0*/  STS [UR45+0x110], R0 ;  /* 0x00011000ff007988 */ /* 0x0003e8000800082d */
[----:B-1-3-5:R-:W-:Y:S05]  /*2bb0*/  CALL.REL.NOINC `($__internal_1_$__cuda_sm10x_tcgen05_guardrail_trap_phase_invalid_during_alloc) ;  /* 0x0000008c002c7944 */ /* 0x02afea0003c00000 */
.L_x_49:
[----:B------:R-:W-:Y:S05]  /*2bc0*/  WARPSYNC.ALL ;  /* 0x0000000000007948 */ /* 0x000fea0003800000 */
[----:B------:R-:W2:Y:S01]  /*2bd0*/  S2UR UR5, SR_CgaCtaId ;  /* 0x00000000000579c3 */ /* 0x000ea20000008800 */
[----:B------:R-:W-:Y:S01]  /*2be0*/  UMOV UR4, 0x400 ;  /* 0x0000040000047882 */ /* 0x000fe20000000000 */
[----:B------:R-:W-:-:S06]  /*2bf0*/  NOP ;  /* 0x0000000000007918 */ /* 0x000fcc0000000000 */
[----:B------:R-:W-:Y:S06]  /*2c00*/  BAR.ARV 0x6, 0xa0 ;  /* 0x0182800000007b1d */ /* 0x000fec0000002000 */
[----:B------:R-:W4:Y:S01]  /*2c10*/  LDCU UR7, c[0x0][0x38c] ;  /* 0x00007180ff0777ac */ /* 0x000f220008000800 */
[----:B------:R-:W-:Y:S01]  /*2c20*/  IMAD.MOV.U32 R11, RZ, RZ, 0x1 ;  /* 0x00000001ff0b7424 */ /* 0x000fe200078e00ff */
[----:B------:R-:W-:Y:S01]  /*2c30*/  CS2R R8, SRZ ;  /* 0x0000000000087805 */ /* 0x000fe2000001ff00 */
[----:B------:R-:W-:Y:S01]  /*2c40*/  IMAD.MOV.U32 R10, RZ, RZ, RZ ;  /* 0x000000ffff0a7224 */ /* 0x000fe200078e00ff */
[----:B------:R-:W3:Y:S01]  /*2c50*/  LDCU UR6, c[0x0][0x38c] ;  /* 0x00007180ff0677ac */ /* 0x000ee20008000800 */
[----:B------:R-:W-:Y:S01]  /*2c60*/  UMOV UR15, URZ ;  /* 0x000000ff000f7c82 */ /* 0x000fe20008000000 */
[----:B------:R-:W-:Y:S01]  /*2c70*/  UMOV UR14, URZ ;  /* 0x000000ff000e7c82 */ /* 0x000fe20008000000 */
[----:B--2---:R-:W-:Y:S01]  /*2c80*/  ULEA UR5, UR5, UR4, 0x18 ;  /* 0x0000000405057291 */ /* 0x004fe2000f8ec0ff */
[----:B------:R-:W-:Y:S01]  /*2c90*/  UMOV UR24, 0x0 ;  /* 0x0000000000187882 */ /* 0x000fe20000000000 */
[----:B------:R-:W-:-:S02]  /*2ca0*/  UMOV UR25, 0x8400010 ;  /* 0x0840001000197882 */ /* 0x000fc40000000000 */
[----:B------:R-:W-:Y:S02]  /*2cb0*/  UIADD3 UR10, UPT, UPT, UR5, 0x10800, URZ ;  /* 0x00010800050a7890 */ /* 0x000fe4000fffe0ff */
[----:B------:R-:W-:Y:S02]  /*2cc0*/  UIADD3 UR11, UPT, UPT, UR5, 0x1c800, URZ ;  /* 0x0001c800050b7890 */ /* 0x000fe4000fffe0ff */
[----:B----4-:R-:W-:Y:S01]  /*2cd0*/  UIADD3 UR7, UPT, UPT, UR7, 0x3f, URZ ;  /* 0x0000003f07077890 */ /* 0x010fe2000fffe0ff */
[----:B-1----:R-:W1:Y:S01]  /*2ce0*/  LDS R0, [UR5+0x110] ;  /* 0x00011005ff007984 */ /* 0x002e620008000800 */
[----:B------:R-:W-:Y:S02]  /*2cf0*/  USHF.R.U32.HI UR10, URZ, 0x4, UR10 ;  /* 0x00000004ff0a7899 */ /* 0x000fe4000801160a */
[----:B------:R-:W-:Y:S02]  /*2d00*/  USHF.R.S32.HI UR4, URZ, 0x1f, UR7 ;  /* 0x0000001fff047899 */ /* 0x000fe40008011407 */
[----:B------:R-:W-:-:S02]  /*2d10*/  USHF.R.U32.HI UR11, URZ, 0x4, UR11 ;  /* 0x00000004ff0b7899 */ /* 0x000fc4000801160b */
[----:B------:R-:W-:Y:S02]  /*2d20*/  ULEA.HI UR4, UR4, UR7, URZ, 0x6 ;  /* 0x0000000704047291 */ /* 0x000fe4000f8f30ff */
[----:B------:R-:W-:Y:S02]  /*2d30*/  ULOP3.LUT UR10, UR10, 0x3fff, URZ, 0xc0, !UPT ;  /* 0x00003fff0a0a7892 */ /* 0x000fe4000f8ec0ff */
[----:B------:R-:W-:Y:S02]  /*2d40*/  USHF.R.S32.HI UR4, URZ, 0x6, UR4 ;  /* 0x00000006ff047899 */ /* 0x000fe40008011404 */
[----:B------:R-:W-:Y:S02]  /*2d50*/  ULOP3.LUT UR11, UR11, 0x3fff, URZ, 0xc0, !UPT ;  /* 0x00003fff0b0b7892 */ /* 0x000fe4000f8ec0ff */
[----:B------:R-:W-:Y:S01]  /*2d60*/  UISETP.LT.AND UP0, UPT, UR4, 0x1, UPT ;  /* 0x000000010400788c */ /* 0x000fe2000bf01270 */
[----:B------:R-:W-:Y:S01]  /*2d70*/  UMOV UR22, 0x0 ;  /* 0x0000000000167882 */ /* 0x000fe20000000000 */
[----:B------:R-:W-:-:S02]  /*2d80*/  UMOV UR23, 0x8400010 ;  /* 0x0840001000177882 */ /* 0x000fc40000000000 */
[----:B------:R-:W-:Y:S02]  /*2d90*/  USEL UR9, UR4, 0x1, !UP0 ;  /* 0x0000000104097887 */ /* 0x000fe4000c000000 */
[----:B------:R-:W-:Y:S02]  /*2da0*/  ULOP3.LUT UR10, UR10, 0x10000, URZ, 0xfc, !UPT ;  /* 0x000100000a0a7892 */ /* 0x000fe4000f8efcff */
[----:B------:R-:W-:Y:S02]  /*2db0*/  ULOP3.LUT UR11, UR11, 0x10000, URZ, 0xfc, !UPT ;  /* 0x000100000b0b7892 */ /* 0x000fe4000f8efcff */
[----:B------:R-:W-:Y:S02]  /*2dc0*/  UIADD3 UR9, UPT, UPT, -UR9, URZ, URZ ;  /* 0x000000ff09097290 */ /* 0x000fe4000fffe1ff */
[----:B---3--:R-:W-:Y:S01]  /*2dd0*/  UISETP.GE.AND UP3, UPT, UR6, 0x1, UPT ;  /* 0x000000010600788c */ /* 0x008fe2000bf66270 */
[----:B------:R-:W-:Y:S01]  /*2de0*/  UMOV UR20, 0x0 ;  /* 0x0000000000147882 */ /* 0x000fe20000000000 */
[----:B------:R-:W-:Y:S01]  /*2df0*/  UMOV UR21, 0x8400010 ;  /* 0x0840001000157882 */ /* 0x000fe20000000000 */
[----:B------:R-:W-:Y:S01]  /*2e00*/  UMOV UR18, 0x0 ;  /* 0x0000000000127882 */ /* 0x000fe20000000000 */
[----:B------:R-:W-:Y:S01]  /*2e10*/  UMOV UR19, 0x8400010 ;  /* 0x0840001000137882 */ /* 0x000fe20000000000 */
[----:B-1----:R-:W-:-:S15]  /*2e20*/  R2UR UR16, R0 ;  /* 0x00000000001072ca */ /* 0x002fde00000e0000 */
.L_x_58:
[----:B------:R-:W-:Y:S02]  /*2e30*/  LEA R0, R10, UR5, 0x3 ;  /* 0x000000050a007c11 */ /* 0x000fe4000f8e18ff */
[----:B------:R-:W-:Y:S02]  /*2e40*/  SHF.L.U32 R5, R9, 0x1f, RZ ;  /* 0x0000001f09057819 */ /* 0x000fe400000006ff */
[----:B------:R-:W-:Y:S01]  /*2e50*/  PLOP3.LUT P0, PT, PT, PT, UP3, 0x80, 0x8 ;  /* 0x000000000008781c */ /* 0x000fe20003f0f038 */
[----:B------:R-:W-:Y:S01]  /*2e60*/  VIADD R3, R0, 0x90 ;  /* 0x0000009000037836 */ /* 0x000fe20000000000 */
[----:B-1----:R-:W1:Y:S02]  /*2e70*/  SYNCS.PHASECHK.TRANS64.TRYWAIT P1, [R0+URZ+0x80], R5 ;  /* 0x00008005000075a7 */ /* 0x002e6400080211ff */
[----:B-1-3--:R-:W-:Y:S09]  /*2e80*/  @!P1 BRA `(.L_x_52) ;  /* 0x0000008000a89947 */ /* 0x00aff20003800000 */
.L_x_142:
[----:B------:R-:W-:Y:S01]  /*2e90*/  LEA R4, R10, UR5, 0x4 ;  /* 0x000000050a047c11 */ /* 0x000fe2000f8e20ff */
[----:B------:R-:W-:Y:S01]  /*2ea0*/  @UP3 ULEA UR6, UR14, UR5, 0x3 ;  /* 0x000000050e063291 */ /* 0x000fe2000f8e18ff */
[----:B------:R-:W-:Y:S01]  /*2eb0*/  PLOP3.LUT P2, PT, PT, PT, PT, 0x80, 0x8 ;  /* 0x000000000008781c */ /* 0x000fe20003f4f070 */
[----:B------:R-:W-:Y:S01]  /*2ec0*/  ULEA UR7, UR15, UR5, 0x3 ;  /* 0x000000050f077291 */ /* 0x000fe2000f8e18ff */
[----:B------:R-:W-:Y:S01]  /*2ed0*/  PRMT R3, RZ, 0x654, R3 ;  /* 0x00000654ff037816 */ /* 0x000fe20000000003 */
[----:B------:R-:W-:Y:S01]  /*2ee0*/  ULEA UR8, UR15, UR16, 0x8 ;  /* 0x000000100f087291 */ /* 0x000fe2000f8e40ff */
[----:B-1----:R-:W1:Y:S01]  /*2ef0*/  LDS.128 R4, [R4+0xf0] ;  /* 0x0000f00004047984 */ /* 0x002e620000000c00 */
[----:B------:R-:W-:Y:S02]  /*2f00*/  @P0 SHF.L.U32 R2, R8, 0x1f, RZ ;  /* 0x0000001f08020819 */ /* 0x000fe400000006ff */
[----:B------:R-:W-:Y:S01]  /*2f10*/  SHF.L.U32 R0, R11, 0x1f, RZ ;  /* 0x0000001f0b007819 */ /* 0x000fe200000006ff */
[----:B------:R-:W-:Y:S01]  /*2f20*/  @!PT LDS RZ, [RZ] ;  /* 0x00000000fffff984 */ /* 0x000fe20000000800 */
[----:B------:R-:W-:Y:S01]  /*2f30*/  @!PT LDS RZ, [RZ] ;  /* 0x00000000fffff984 */ /* 0x000fe20000000800 */
[----:B------:R-:W-:Y:S01]  /*2f40*/  @!PT LDS RZ, [RZ] ;  /* 0x00000000fffff984 */ /* 0x000fe20000000800 */
[----:B------:R-:W-:Y:S01]  /*2f50*/  @!PT LDS RZ, [RZ] ;  /* 0x00000000fffff984 */ /* 0x000fe20000000800 */
[----:B------:R2:W-:Y:S06]  /*2f60*/  MEMBAR.ALL.CTA ;  /* 0x0000000000007992 */ /* 0x0005ec0000008000 */
[----:B--2---:R-:W2:Y:S02]  /*2f70*/  FENCE.VIEW.ASYNC.S ;  /* 0x00000000000073c6 */ /* 0x004ea40000000000 */
[----:B--2---:R2:W-:Y:S01]  /*2f80*/  SYNCS.ARRIVE.TRANS64.RED.A1T0 RZ, [R3+URZ], RZ ;  /* 0x000000ff03ff79a7 */ /* 0x0045e200081004ff */
[----:B------:R2:W3:Y:S01]  /*2f90*/  @P0 SYNCS.PHASECHK.TRANS64.TRYWAIT P2, [UR6], R2 ;  /* 0x00000002ff0005a7 */ /* 0x0004e20008041106 */
[----:B-1----:R-:W-:Y:S01]  /*2fa0*/  LOP3.LUT P1, RZ, R6, 0x1, RZ, 0xc0, !PT ;  /* 0x0000000106ff7812 */ /* 0x002fe2000782c0ff */
[----:B------:R-:W1:Y:S02]  /*2fb0*/  SYNCS.PHASECHK.TRANS64.TRYWAIT P0, [UR7+0xb0], R0 ;  /* 0x0000b000ff0075a7 */ /* 0x000e640008001107 */
[----:B-123--:R-:W-:Y:S10]  /*2fc0*/  @!P0 BRA `(.L_x_53) ;  /* 0x00000080006c8947 */ /* 0x00eff40003800000 */
.L_x_144:
[----:B------:R-:W-:Y:S01]  /*2fd0*/  IADD3 R10, PT, PT, R10, 0x1, RZ ;  /* 0x000000010a0a7810 */ /* 0x000fe20007ffe0ff */
[----:B------:R-:W-:Y:S06]  /*2fe0*/  BRA.U !UP3, `(.L_x_54) ;  /* 0x000000010bc07547 */ /* 0x000fec000b800000 */
[----:B------:R-:W-:Y:S01]  /*2ff0*/  UPLOP3.LUT UP4, UPT, UPT, UPT, UPT, 0x40, 0x4 ;  /* 0x000000000004789c */ /* 0x000fe20003f8e870 */
[----:B------:R-:W-:Y:S01]  /*3000*/  UMOV UR13, UR9 ;  /* 0x00000009000d7c82 */ /* 0x000fe20008000000 */
[----:B------:R-:W-:Y:S01]  /*3010*/  UMOV UR12, UR4 ;  /* 0x00000004000c7c82 */ /* 0x000fe20008000000 */
[----:B------:R-:W-:-:S08]  /*3020*/  UMOV UR17, UR14 ;  /* 0x0000000e00117c82 */ /* 0x000fd00008000000 */
.L_x_57:
[----:B------:R-:W-:Y:S02]  /*3030*/  UIADD3 UR13, UPT, UPT, UR13, 0x1, URZ ;  /* 0x000000010d0d7890 */ /* 0x000fe4000fffe0ff */
[----:B--2---:R-:W-:Y:S02]  /*3040*/  ULEA UR6, UR17, UR5, 0x3 ;  /* 0x0000000511067291 */ /* 0x004fe4000f8e18ff */
[----:B------:R-:W-:Y:S01]  /*3050*/  UISETP.NE.AND UP0, UPT, UR13, URZ, UPT ;  /* 0x000000ff0d00728c */ /* 0x000fe2000bf05270 */
[----:B---3--:R-:W-:Y:S10]  /*3060*/  @P2 BRA `(.L_x_55) ;  /* 0x00000000000c2947 */ /* 0x008ff40003800000 */
[----:B-1----:R-:W-:Y:S04]  /*3070*/  SHF.L.U32 R3, R8, 0x1f, RZ ;  /* 0x0000001f08037819 */ /* 0x002fe800000006ff */
[----:B------:R-:W1:Y:S02]  /*3080*/  SYNCS.PHASECHK.TRANS64.TRYWAIT P0, [UR6], R3 ;  /* 0x00000003ff0075a7 */ /* 0x000e640008001106 */
[----:B-1----:R-:W-:Y:S05]  /*3090*/  @!P0 BRA `(.L_x_56) ;  /* 0x0000008000508947 */ /* 0x002fea0003800000 */
.L_x_55:
[----:B------:R-:W-:Y:S01]  /*30a0*/  UISETP.NE.AND UP1, UPT, UR12, 0x1, UPT ;  /* 0x000000010c00788c */ /* 0x000fe2000bf25270 */
[----:B------:R-:W-:Y:S01]  /*30b0*/  PLOP3.LUT P2, PT, PT, PT, PT, 0x80, 0x8 ;  /* 0x000000000008781c */ /* 0x000fe20003f4f070 */
[----:B------:R-:W-:Y:S02]  /*30c0*/  UIADD3 UR14, UPT, UPT, UR17, 0x1, URZ ;  /* 0x00000001110e7890 */ /* 0x000fe4000fffe0ff */
[----:B------:R-:W-:Y:S02]  /*30d0*/  ULEA UR28, UR17, UR11, 0xb ;  /* 0x0000000b111c7291 */ /* 0x000fe4000f8e58ff */
[----:B------:R-:W-:Y:S01]  /*30e0*/  UISETP.NE.AND UP2, UPT, UR14, 0x3, UPT ;  /* 0x000000030e00788c */ /* 0x000fe2000bf45270 */
[----:B------:R-:W-:Y:S01]  /*30f0*/  PLOP3.LUT P0, PT, PT, PT, UP1, 0x80, 0x8 ;  /* 0x000000000008781c */ /* 0x000fe20003f0f018 */
[----:B------:R-:W-:Y:S02]  /*3100*/  UIADD3 UR40, UPT, UPT, UR28, 0x2, URZ ;  /* 0x000000021c287890 */ /* 0x000fe4000fffe0ff */
[----:B------:R-:W-:Y:S02]  /*3110*/  USEL UR27, URZ, 0x1, UP2 ;  /* 0x00000001ff1b7887 */ /* 0x000fe40009000000 */
[----:B------:R-:W-:Y:S02]  /*3120*/  USEL UR14, UR14, URZ, UP2 ;  /* 0x000000ff0e0e7287 */ /* 0x000fe40009000000 */
[----:B------:R-:W-:Y:S02]  /*3130*/  UIADD3 UR36, UPT, UPT, UR28, 0x4, URZ ;  /* 0x000000041c247890 */ /* 0x000fe4000fffe0ff */
[----:B------:R-:W-:Y:S01]  /*3140*/  @UP1 ULEA UR26, UR14, UR5, 0x3 ;  /* 0x000000050e1a1291 */ /* 0x000fe2000f8e18ff */
[----:B------:R-:W-:Y:S01]  /*3150*/  LOP3.LUT R8, R8, UR27, RZ, 0x3c, !PT ;  /* 0x0000001b08087c12 */ /* 0x000fe2000f8e3cff */
[----:B------:R-:W-:Y:S02]  /*3160*/  UIADD3 UR32, UPT, UPT, UR28, 0x6, URZ ;  /* 0x000000061c207890 */ /* 0x000fe4000fffe0ff */
[----:B------:R-:W-:Y:S01]  /*3170*/  UIADD3 UR6, UPT, UPT, UR6, 0x18, URZ ;  /* 0x0000001806067890 */ /* 0x000fe2000fffe0ff */
[----:B-1----:R-:W-:Y:S01]  /*3180*/  @P0 SHF.L.U32 R0, R8, 0x1f, RZ ;  /* 0x0000001f08000819 */ /* 0x002fe200000006ff */
[----:B------:R-:W-:Y:S01]  /*3190*/  UIADD3 UR12, UPT, UPT, UR12, -0x1, URZ ;  /* 0xffffffff0c0c7890 */ /* 0x000fe2000fffe0ff */
[----:B------:R-:W-:Y:S02]  /*31a0*/  UMOV UR29, 0x40004040 ;  /* 0x40004040001d7882 */ /* 0x000fe40000000000 */
[----:B------:R2:W3:Y:S01]  /*31b0*/  @P0 SYNCS.PHASECHK.TRANS64.TRYWAIT P2, [UR26], R0 ;  /* 0x00000000ff0005a7 */ /* 0x0004e2000804111a */
[----:B------:R-:W-:Y:S01]  /*31c0*/  ULEA UR26, UR17, UR10, 0xa ;  /* 0x0000000a111a7291 */ /* 0x000fe2000f8e50ff */
[----:B------:R-:W-:Y:S01]  /*31d0*/  UMOV UR27, 0x40004040 ;  /* 0x40004040001b7882 */ /* 0x000fe20000000000 */
[----:B------:R-:W-:Y:S02]  /*31e0*/  UMOV UR41, 0x40004040 ;  /* 0x4000404000297882 */ /* 0x000fe40000000000 */
[----:B------:R-:W-:Y:S02]  /*31f0*/  UIADD3 UR38, UPT, UPT, UR26, 0x2, URZ ;  /* 0x000000021a267890 */ /* 0x000fe4000fffe0ff */
[----:B------:R-:W-:Y:S02]  /*3200*/  UIADD3 UR34, UPT, UPT, UR26, 0x4, URZ ;  /* 0x000000041a227890 */ /* 0x000fe4000fffe0ff */
[----:B------:R-:W-:Y:S01]  /*3210*/  UIADD3 UR30, UPT, UPT, UR26, 0x6, URZ ;  /* 0x000000061a1e7890 */ /* 0x000fe2000fffe0ff */
[----:B------:R2:W-:Y:S01]  /*3220*/  UTCHMMA gdesc[UR26], gdesc[UR28], tmem[UR8], tmem[UR24], idesc[UR25], UP4 ;  /* 0x00ff181c1a0075ea */ /* 0x0005e2000a000008 */
[----:B------:R-:W-:Y:S01]  /*3230*/  UPLOP3.LUT UP4, UPT, UPT, UPT, UPT, 0x80, 0x8 ;  /* 0x000000000008789c */ /* 0x000fe20003f8f070 */
[----:B------:R-:W-:Y:S01]  /*3240*/  UMOV UR39, 0x40004040 ;  /* 0x4000404000277882 */ /* 0x000fe20000000000 */
[----:B------:R-:W-:Y:S01]  /*3250*/  UMOV UR37, 0x40004040 ;  /* 0x4000404000257882 */ /* 0x000fe20000000000 */
[----:B------:R2:W-:Y:S01]  /*3260*/  UTCHMMA gdesc[UR38], gdesc[UR40], tmem[UR8], tmem[UR22], idesc[UR23], UPT ;  /* 0x00ff1628260075ea */ /* 0x0005e2000b800008 */
[----:B------:R-:W-:Y:S01]  /*3270*/  UMOV UR35, 0x40004040 ;  /* 0x4000404000237882 */ /* 0x000fe20000000000 */
[----:B------:R-:W-:Y:S01]  /*3280*/  UMOV UR33, 0x40004040 ;  /* 0x4000404000217882 */ /* 0x000fe20000000000 */
[----:B------:R-:W-:Y:S01]  /*3290*/  UMOV UR31, 0x40004040 ;  /* 0x40004040001f7882 */ /* 0x000fe20000000000 */
[----:B------:R2:W-:Y:S01]  /*32a0*/  UTCHMMA gdesc[UR34], gdesc[UR36], tmem[UR8], tmem[UR20], idesc[UR21], UPT ;  /* 0x00ff1424220075ea */ /* 0x0005e2000b800008 */
[----:B------:R2:W-:Y:S01]  /*32b0*/  UTCHMMA gdesc[UR30], gdesc[UR32], tmem[UR8], tmem[UR18], idesc[UR19], UPT ;  /* 0x00ff12201e0075ea */ /* 0x0005e2000b800008 */
[----:B------:R2:W-:Y:S01]  /*32c0*/  UTCBAR [UR6], URZ ;  /* 0x000000ff060073e9 */ /* 0x0005e200080000ff */
[----:B------:R-:W-:Y:S01]  /*32d0*/  UMOV UR17, UR14 ;  /* 0x0000000e00117c82 */ /* 0x000fe20008000000 */
[----:B------:R-:W-:Y:S05]  /*32e0*/  BRA.U UP0, `(.L_x_57) ;  /* 0xfffffffd00507547 */ /* 0x000fea000b83ffff */
.L_x_54:
[----:B------:R-:W-:Y:S01]  /*32f0*/  UIADD3 UR15, UPT, UPT, UR15, 0x1, URZ ;  /* 0x000000010f0f7890 */ /* 0x000fe2000fffe0ff */
[C---:B------:R-:W-:Y:S01]  /*3300*/  ISETP.NE.AND P0, PT, R10.reuse, 0x2, PT ;  /* 0x000000020a00780c */ /* 0x040fe20003f05270 */
[----:B------:R-:W-:Y:S02]  /*3310*/  UIADD3 UR7, UPT, UPT, UR7, 0xa0, URZ ;  /* 0x000000a007077890 */ /* 0x000fe4000fffe0ff */
[----:B------:R-:W-:Y:S01]  /*3320*/  UISETP.NE.AND UP0, UPT, UR15, 0x2, UPT ;  /* 0x000000020f00788c */ /* 0x000fe2000bf05270 */
[----:B-12---:R-:W-:Y:S02]  /*3330*/  SEL R0, RZ, 0x1, P0 ;  /* 0x00000001ff007807 */ /* 0x006fe40000000000 */
[----:B------:R-:W-:Y:S01]  /*3340*/  SEL R10, R10, RZ, P0 ;  /* 0x000000ff0a0a7207 */ /* 0x000fe20000000000 */
[----:B------:R-:W-:Y:S01]  /*3350*/  USEL UR6, URZ, 0x1, UP0 ;  /* 0x00000001ff067887 */ /* 0x000fe20008000000 */
[----:B------:R-:W-:Y:S01]  /*3360*/  LOP3.LUT R9, R9, R0, RZ, 0x3c, !PT ;  /* 0x0000000009097212 */ /* 0x000fe200078e3cff */
[----:B------:R-:W-:Y:S01]  /*3370*/  USEL UR15, UR15, URZ, UP0 ;  /* 0x000000ff0f0f7287 */ /* 0x000fe20008000000 */
[----:B------:R1:W-:Y:S03]  /*3380*/  UTCBAR [UR7], URZ ;  /* 0x000000ff070073e9 */ /* 0x0003e600080000ff */
[----:B------:R-:W-:Y:S01]  /*3390*/  LOP3.LUT R11, R11, UR6, RZ, 0x3c, !PT ;  /* 0x000000060b0b7c12 */ /* 0x000fe2000f8e3cff */
[----:B------:R-:W-:Y:S07]  /*33a0*/  @P1 BRA `(.L_x_58) ;  /* 0xfffffff800a01947 */ /* 0x000fee000383ffff */
[----:B------:R-:W2:Y:S01]  /*33b0*/  S2UR UR4, SR_CgaCtaId ;  /* 0x00000000000479c3 */ /* 0x000ea20000008800 */
[----:B------:R-:W-:Y:S01]  /*33c0*/  ELECT P0, URZ, PT ;  /* 0x0000000000ff782f */ /* 0x000fe20003800000 */
[----:B------:R-:W-:Y:S01]  /*33d0*/  IMAD.MOV.U32 R0, RZ, RZ, 0x1 ;  /* 0x00000001ff007424 */ /* 0x000fe200078e00ff */
[----:B------:R-:W-:Y:S01]  /*33e0*/  UIADD3 UR5, UPT, UPT, UR5, 0xb0, URZ ;  /* 0x000000b005057890 */ /* 0x000fe2000fffe0ff */
[----:B------:R-:W-:Y:S01]  /*33f0*/  SHF.L.U32 R3, R11, 0x1f, RZ ;  /* 0x0000001f0b037819 */ /* 0x000fe200000006ff */
[----:B------:R-:W-:-:S03]  /*3400*/  UMOV UR6, 0x40 ;  /* 0x0000004000067882 */ /* 0x000fc60000000000 */
[----:B------:R-:W-:Y:S01]  /*3410*/  UVIRTCOUNT.DEALLOC.SMPOOL 0x80 ;  /* 0x000000800000784c */ /* 0x000fe20000000000 */
[----:B--2---:R-:W-:Y:S02]  /*3420*/  ULEA UR4, UR4, UR6, 0x18 ;  /* 0x0000000604047291 */ /* 0x004fe4000f8ec0ff */
[----:B------:R-:W-:-:S07]  /*3430*/  ULEA UR6, UR15, UR5, 0x3 ;  /* 0x000000050f067291 */ /* 0x000fce000f8e18ff */
[----:B------:R2:W-:Y:S02]  /*3440*/  @P0 STS.U8 [UR4+0x1c], R0 ;  /* 0x00001c00ff000988 */ /* 0x0005e40008000004 */
[----:B------:R-:W4:Y:S02]  /*3450*/  SYNCS.PHASECHK.TRANS64.TRYWAIT P0, [UR6], R3 ;  /* 0x00000003ff0075a7 */ /* 0x000f240008001106 */
[----:B--2-4-:R-:W-:Y:S05]  /*3460*/  @!P0 BRA `(.L_x_59) ;  /* 0x0000007c00748947 */ /* 0x014fea0003800000 */
.L_x_147:
[----:B-1----:R-:W-:-:S04]  /*3470*/  UIADD3 UR7, UPT, UPT, UR15, 0x1, URZ ;  /* 0x000000010f077890 */ /* 0x002fc8000fffe0ff */
[----:B------:R-:W-:-:S04]  /*3480*/  UISETP.NE.AND UP0, UPT, UR7, 0x2, UPT ;  /* 0x000000020700788c */ /* 0x000fc8000bf05270 */
[----:B------:R-:W-:Y:S02]  /*3490*/  USEL UR6, URZ, 0x1, UP0 ;  /* 0x00000001ff067887 */ /* 0x000fe40008000000 */
[----:B------:R-:W-:-:S04]  /*34a0*/  USEL UR7, UR7, URZ, UP0 ;  /* 0x000000ff07077287 */ /* 0x000fc80008000000 */
[----:B------:R-:W-:Y:S01]  /*34b0*/  ULEA UR7, UR7, UR5, 0x3 ;  /* 0x0000000507077291 */ /* 0x000fe2000f8e18ff */
[----:B--2---:R-:W-:-:S04]  /*34c0*/  LOP3.LUT R3, R11, UR6, RZ, 0x3c, !PT ;  /* 0x000000060b037c12 */ /* 0x004fc8000f8e3cff */
[----:B------:R-:W-:-:S04]  /*34d0*/  SHF.L.U32 R3, R3, 0x1f, RZ ;  /* 0x0000001f03037819 */ /* 0x000fc800000006ff */
[----:B------:R-:W1:Y:S02]  /*34e0*/  SYNCS.PHASECHK.TRANS64.TRYWAIT P0, [UR7], R3 ;  /* 0x00000003ff0075a7 */ /* 0x000e640008001107 */
[----:B-1----:R-:W-:Y:S05]  /*34f0*/  @!P0 BRA `(.L_x_60) ;  /* 0x0000007c00688947 */ /* 0x002fea0003800000 */
.L_x_149:
[----:B------:R-:W-:Y:S01]  /*3500*/  NOP ;  /* 0x0000000000007918 */ /* 0x000fe20000000000 */
[----:B-1----:R-:W1:Y:S01]  /*3510*/  LDS R0, [UR4+0x14] ;  /* 0x00001404ff007984 */ /* 0x002e620008000800 */
[----:B------:R-:W-:Y:S01]  /*3520*/  ULOP3.LUT UR6, UR16, 0xffff, URZ, 0xc0, !UPT ;  /* 0x0000ffff10067892 */ /* 0x000fe2000f8ec0ff */
[----:B------:R-:W-:Y:S01]  /*3530*/  UMOV UR8, 0xffff ;  /* 0x0000ffff00087882 */ /* 0x000fe20000000000 */
[----:B------:R-:W-:Y:S02]  /*3540*/  UMOV UR5, 0x1 ;  /* 0x0000000100057882 */ /* 0x000fe40000000000 */
[----:B------:R-:W-:-:S04]  /*3550*/  USHF.R.U32.HI UR6, URZ, 0x5, UR6 ;  /* 0x00000005ff067899 */ /* 0x000fc80008011606 */
[----:B------:R-:W-:Y:S02]  /*3560*/  USHF.L.U32 UR8, UR8, UR6, URZ ;  /* 0x0000000608087299 */ /* 0x000fe400080006ff */
[----:B------:R-:W-:-:S04]  /*3570*/  USHF.L.U32 UR5, UR5, UR6, URZ ;  /* 0x0000000605057299 */ /* 0x000fc800080006ff */
[----:B-1----:R-:W-:-:S04]  /*3580*/  LOP3.LUT R0, R0, UR8, RZ, 0xc0, !PT ;  /* 0x0000000800007c12 */ /* 0x002fc8000f8ec0ff */
[----:B------:R-:W-:-:S13]  /*3590*/  ISETP.NE.AND P0, PT, R0, UR8, PT ;  /* 0x0000000800007c0c */ /* 0x000fda000bf05270 */
[----:B------:R-:W-:Y:S05]  /*35a0*/  @P0 BRA `(.L_x_61) ;  /* 0x0000000000580947 */ /* 0x000fea0003800000 */
[----:B------:R-:W1:Y:S02]  /*35b0*/  LDS R0, [UR4+0x18] ;  /* 0x00001804ff007984 */ /* 0x000e640008000800 */
[----:B-1----:R-:W-:-:S04]  /*35c0*/  LOP3.LUT R0, R0, UR5, RZ, 0xc0, !PT ;  /* 0x0000000500007c12 */ /* 0x002fc8000f8ec0ff */
[----:B------:R-:W-:-:S13]  /*35d0*/  ISETP.NE.AND P0, PT, R0, UR5, PT ;  /* 0x0000000500007c0c */ /* 0x000fda000bf05270 */
[----:B------:R-:W-:Y:S05]  /*35e0*/  @P0 BRA `(.L_x_62) ;  /* 0x00000000003c0947 */ /* 0x000fea0003800000 */
[----:B------:R-:W1:Y:S01]  /*35f0*/  S2R R2, SR_LANEID ;  /* 0x0000000000027919 */ /* 0x000e620000000000 */
[----:B------:R-:W-:Y:S01]  /*3600*/  ULOP3.LUT UR8, URZ, UR8, URZ, 0x33, !UPT ;  /* 0x00000008ff087292 */ /* 0x000fe2000f8e33ff */
[----:B------:R-:W-:Y:S01]  /*3610*/  LOP3.LUT R4, RZ, UR5, RZ, 0x33, !PT ;  /* 0x00000005ff047c12 */ /* 0x000fe2000f8e33ff */
[----:B------:R-:W-:Y:S02]  /*3620*/  VOTEU.ANY UR7, UPT, PT ;  /* 0x0000000000077886 */ /* 0x000fe400038e0100 */
[----:B------:R-:W-:Y:S01]  /*3630*/  UFLO.U32 UR7, UR7 ;  /* 0x00000007000772bd */ /* 0x000fe200080e0000 */
[----:B------:R-:W2:Y:S01]  /*3640*/  REDUX UR5, R4 ;  /* 0x00000000040573c4 */ /* 0x000ea20000000000 */
[----:B------:R-:W-:-:S06]  /*3650*/  IMAD.U32 R0, RZ, RZ, UR8 ;  /* 0x00000008ff007e24 */ /* 0x000fcc000f8e00ff */
[----:B------:R4:W-:Y:S01]  /*3660*/  UTCATOMSWS.AND URZ, UR8 ;  /* 0x0000000800ff79e3 */ /* 0x0009e20008000000 */
[----:B------:R-:W3:Y:S01]  /*3670*/  REDUX UR6, R0 ;  /* 0x00000000000673c4 */ /* 0x000ee20000000000 */
[----:B-1----:R-:W-:Y:S01]  /*3680*/  ISETP.EQ.U32.AND P0, PT, R2, UR7, PT ;  /* 0x0000000702007c0c */ /* 0x002fe2000bf02070 */
[----:B--2---:R-:W-:Y:S01]  /*3690*/  IMAD.U32 R2, RZ, RZ, UR5 ;  /* 0x00000005ff027e24 */ /* 0x004fe2000f8e00ff */
[----:B---3--:R-:W-:-:S11]  /*36a0*/  MOV R3, UR6 ;  /* 0x0000000600037c02 */ /* 0x008fd60008000f00 */
[----:B------:R4:W-:Y:S04]  /*36b0*/  @P0 ATOMS.AND RZ, [UR4+0x14], R3 ;  /* 0x00001403ffff098c */ /* 0x0009e8000a800004 */
[----:B------:R4:W-:Y:S01]  /*36c0*/  @P0 ATOMS.AND RZ, [UR4+0x18], R2 ;  /* 0x00001802ffff098c */ /* 0x0009e2000a800004 */
[----:B------:R-:W-:Y:S05]  /*36d0*/  BRA `(.L_x_63) ;  /* 0x0000000000147947 */ /* 0x000fea0003800000 */
.L_x_62:
[----:B------:R-:W-:Y:S02]  /*36e0*/  MOV R2, 0x3700 ;  /* 0x0000370000027802 */ /* 0x000fe40000000f00 */
[----:B---3-5:R-:W-:Y:S05]  /*36f0*/  CALL.REL.NOINC `($__internal_0_$__cuda_sm10x_tcgen05_guardrail_trap_col_being_dealloced_not_returned_by_alloc) ;  /* 0x0000008000507944 */ /* 0x028fea0003c00000 */
[----:B------:R-:W-:Y:S05]  /*3700*/  BRA `(.L_x_63) ;  /* 0x0000000000087947 */ /* 0x000fea0003800000 */
.L_x_61:
[----:B------:R-:W-:Y:S02]  /*3710*/  MOV R2, 0x3730 ;  /* 0x0000373000027802 */ /* 0x000fe40000000f00 */
[----:B---3-5:R-:W-:Y:S05]  /*3720*/  CALL.REL.NOINC `($__internal_2_$__cuda_sm10x_tcgen05_guardrail_trap_unallocated_columns_being_dealloced) ;  /* 0x00000080005c7944 */ /* 0x028fea0003c00000 */
.L_x_63:
[----:B------:R-:W-:Y:S01]  /*3730*/  NOP ;  /* 0x0000000000007918 */ /* 0x000fe20000000000 */
[----:B----4-:R-:W-:Y:S05]  /*3740*/  EXIT ;  /* 0x000000000000794d */ /* 0x010fea0003800000 */
.L_x_47:
[----:B------:R-:W-:-:S09]  /*3750*/  UISETP.NE.OR UP1, UPT, UR8, 0x3, !UP1 ;  /* 0x000000030800788c */ /* 0x000fd2000cf25670 */
[----:B------:R-:W-:Y:S05]  /*3760*/  BRA.U UP1, `(.L_x_64) ;  /* 0x0000001101187547 */ /* 0x000fea000b800000 */
[----:B------:R-:W1:Y:S01]  /*3770*/  LDCU.64 UR6, c[0x0][0x888] ;  /* 0x00011100ff0677ac */ /* 0x000e620008000a00 */
[----:B------:R-:W2:Y:S01]  /*3780*/  LDC R0, c[0x0][0xb30] ;  /* 0x0002cc00ff007b82 */ /* 0x000ea20000000800 */
[----:B------:R-:W-:Y:S02]  /*3790*/  HFMA2 R29, -RZ, RZ, 0, 0 ;  /* 0x00000000ff1d7431 */ /* 0x000fe400000001ff */
[----:B------:R-:W-:Y:S01]  /*37a0*/  IMAD.MOV.U32 R31, RZ, RZ, 0x1 ;  /* 0x00000001ff1f7424 */ /* 0x000fe200078e00ff */
[----:B------:R-:W4:Y:S01]  /*37b0*/  LDCU.64 UR4, c[0x0][0x890] ;  /* 0x00011200ff0477ac */ /* 0x000f220008000a00 */
[----:B------:R-:W-:Y:S01]  /*37c0*/  IMAD.MOV.U32 R30, RZ, RZ, RZ ;  /* 0x000000ffff1e7224 */ /* 0x000fe200078e00ff */
[----:B------:R-:W-:Y:S01]  /*37d0*/  MOV R23, 0x4000 ;  /* 0x0000400000177802 */ /* 0x000fe20000000f00 */
[----:B------:R-:W-:Y:S01]  /*37e0*/  UPLOP3.LUT UP0, UPT, UPT, UPT, UPT, 0x40, 0x4 ;  /* 0x000000000004789c */ /* 0x000fe20003f0e870 */
[----:B------:R-:W3:Y:S08]  /*37f0*/  LDC R19, c[0x0][0x370] ;  /* 0x0000dc00ff137b82 */ /* 0x000ef00000000800 */
[----:B------:R-:W3:Y:S01]  /*3800*/  LDC R2, c[0x0][0xb0c] ;  /* 0x0002c300ff027b82 */ /* 0x000ee20000000800 */
[----:B-1----:R-:W-:-:S03]  /*3810*/  UISETP.NE.U32.AND UP1, UPT, UR6, URZ, UPT ;  /* 0x000000ff0600728c */ /* 0x002fc6000bf25070 */
[----:B------:R-:W-:Y:S01]  /*3820*/  UMOV UR6, 0x400 ;  /* 0x0000040000067882 */ /* 0x000fe20000000000 */
[----:B------:R-:W-:Y:S02]  /*3830*/  UISETP.NE.AND.EX UP1, UPT, UR7, URZ, UPT, UP1 ;  /* 0x000000ff0700728c */ /* 0x000fe4000bf25310 */
[----:B------:R-:W-:Y:S01]  /*3840*/  ULEA UR6, UR45, UR6, 0x18 ;  /* 0x000000062d067291 */ /* 0x000fe2000f8ec0ff */
[----:B------:R-:W1:Y:S01]  /*3850*/  LDC R18, c[0x0][0xb20] ;  /* 0x0002c800ff127b82 */ /* 0x000e620000000800 */
[----:B----4-:R-:W-:Y:S01]  /*3860*/  UISETP.NE.U32.AND UP2, UPT, UR4, URZ, UPT ;  /* 0x000000ff0400728c */ /* 0x010fe2000bf45070 */
[----:B--2---:R-:W-:Y:S01]  /*3870*/  ISETP.NE.AND P1, PT, R0, 0x1, PT ;  /* 0x000000010000780c */ /* 0x004fe20003f25270 */
[----:B------:R-:W-:Y:S02]  /*3880*/  UIADD3 UR7, UPT, UPT, UR6, 0x48, URZ ;  /* 0x0000004806077890 */ /* 0x000fe4000fffe0ff */
[----:B------:R-:W-:Y:S02]  /*3890*/  UIADD3 UR33, UPT, UPT, UR6, 0x30, URZ ;  /* 0x0000003006217890 */ /* 0x000fe4000fffe0ff */
[----:B------:R-:W-:Y:S01]  /*38a0*/  UIADD3 UR25, UPT, UPT, UR6, 0x38, URZ ;  /* 0x0000003806197890 */ /* 0x000fe2000fffe0ff */
[----:B------:R-:W2:Y:S01]  /*38b0*/  LDC.64 R32, c[0x0][0x348] ;  /* 0x0000d200ff207b82 */ /* 0x000ea20000000a00 */
[----:B------:R-:W-:-:S02]  /*38c0*/  UIADD3 UR17, UPT, UPT, UR6, 0x40, URZ ;  /* 0x0000004006117890 */ /* 0x000fc4000fffe0ff */
[----:B------:R-:W-:Y:S02]  /*38d0*/  UPRMT UR7, UR45, 0x654, UR7 ;  /* 0x000006542d077896 */ /* 0x000fe40008000007 */
[----:B------:R-:W-:-:S03]  /*38e0*/  UISETP.NE.AND.EX UP2, UPT, UR5, URZ, UPT, UP2 ;  /* 0x000000ff0500728c */ /* 0x000fc6000bf45320 */
[----:B------:R-:W4:Y:S08]  /*38f0*/  LDC.64 R16, c[0x0][0xb10] ;  /* 0x0002c400ff107b82 */ /* 0x000f300000000a00 */
[----:B------:R-:W1:Y:S08]  /*3900*/  LDC.64 R6, c[0x0][0xb18] ;  /* 0x0002c600ff067b82 */ /* 0x000e700000000a00 */
[----:B------:R-:W1:Y:S08]  /*3910*/  LDC.64 R4, c[0x0][0xb28] ;  /* 0x0002ca00ff047b82 */ /* 0x000e700000000a00 */
[----:B---3--:R-:W1:Y:S02]  /*3920*/  LDC R22, c[0x0][0x374] ;  /* 0x0000dd00ff167b82 */ /* 0x008e640000000800 */
.L_x_75:
[C---:B------:R-:W-:Y:S02]  /*3930*/  LEA R0, R30.reuse, UR6, 0x3 ;  /* 0x000000061e007c11 */ /* 0x040fe4000f8e18ff */
[----:B------:R-:W-:Y:S02]  /*3940*/  SHF.L.U32 R3, R29, 0x1f, RZ ;  /* 0x0000001f1d037819 */ /* 0x000fe400000006ff */
[----:B------:R-:W-:Y:S02]  /*3950*/  LEA R24, R30, UR6, 0x4 ;  /* 0x000000061e187c11 */ /* 0x000fe4000f8e20ff */
[----:B---3--:R-:W3:Y:S02]  /*3960*/  SYNCS.PHASECHK.TRANS64.TRYWAIT P0, [R0+URZ+0x80], R3 ;  /* 0x00008003000075a7 */ /* 0x008ee400080011ff */
[----:B---3--:R-:W-:Y:S05]  /*3970*/  @!P0 BRA `(.L_x_65) ;  /* 0x0000007800608947 */ /* 0x008fea0003800000 */
.L_x_150:
[----:B------:R-:W-:Y:S01]  /*3980*/  ISETP.GE.AND P0, PT, R136, 0x1, PT ;  /* 0x000000018800780c */ /* 0x000fe20003f06270 */
[----:B------:R-:W1:Y:S01]  /*3990*/  LDS.128 R24, [R24+0xf0] ;  /* 0x0000f00018187984 */ /* 0x000e620000000c00 */
[----:B---3--:R-:W-:Y:S01]  /*39a0*/  VIADD R0, R0, 0x90 ;  /* 0x0000009000007836 */ /* 0x008fe20000000000 */
[----:B------:R-:W-:Y:S01]  /*39b0*/  @!PT LDS RZ, [RZ] ;  /* 0x00000000fffff984 */ /* 0x000fe20000000800 */
[----:B------:R-:W-:Y:S01]  /*39c0*/  @!PT LDS RZ, [RZ] ;  /* 0x00000000fffff984 */ /* 0x000fe20000000800 */
[----:B------:R-:W-:Y:S01]  /*39d0*/  @!PT LDS RZ, [RZ] ;  /* 0x00000000fffff984 */ /* 0x000fe20000000800 */
[----:B------:R-:W-:Y:S01]  /*39e0*/  @!PT LDS RZ, [RZ] ;  /* 0x00000000fffff984 */ /* 0x000fe20000000800 */
[----:B------:R3:W-:Y:S06]  /*39f0*/  MEMBAR.ALL.CTA ;  /* 0x0000000000007992 */ /* 0x0007ec0000008000 */
[----:B---3--:R-:W3:Y:S01]  /*3a00*/  FENCE.VIEW.ASYNC.S ;  /* 0x00000000000073c6 */ /* 0x008ee20000000000 */
[----:B------:R-:W-:Y:S04]  /*3a10*/  PRMT R0, RZ, 0x654, R0 ;  /* 0x00000654ff007816 */ /* 0x000fe80000000000 */
[----:B---3--:R3:W-:Y:S01]  /*3a20*/  SYNCS.ARRIVE.TRANS64.RED.A1T0 RZ, [R0+URZ], RZ ;  /* 0x000000ff00ff79a7 */ /* 0x0087e200081004ff */
[----:B-1----:R-:W-:Y:S11]  /*3a30*/  LOP3.LUT P3, RZ, R26, 0x1, RZ, 0xc0, !PT ;  /* 0x000000011aff7812 */ /* 0x002ff6000786c0ff */
[----:B------:R-:W-:Y:S02]  /*3a40*/  @!UPT UIADD3 URZ, UPT, UPT, URZ, URZ, URZ ;  /* 0x000000fffffff290 */ /* 0x000fe4000fffe0ff */
[----:B------:R-:W-:Y:S02]  /*3a50*/  @P3 MOV R13, R24 ;  /* 0x00000018000d3202 */ /* 0x000fe40000000f00 */
[----:B------:R-:W-:Y:S01]  /*3a60*/  @P3 LOP3.LUT R8, R25, 0xffff, RZ, 0xc0, !PT ;  /* 0x0000ffff19083812 */ /* 0x000fe200078ec0ff */
[----:B---3--:R-:W-:Y:S06]  /*3a70*/  @!P0 BRA `(.L_x_66) ;  /* 0x0000000000a48947 */ /* 0x008fec0003800000 */
[----:B------:R-:W-:Y:S01]  /*3a80*/  IMAD.HI.U32 R35, R22, R7, RZ ;  /* 0x0000000716237227 */ /* 0x000fe200078e00ff */
[----:B------:R-:W-:Y:S02]  /*3a90*/  ISETP.NE.AND P0, PT, R6, 0x1, PT ;  /* 0x000000010600780c */ /* 0x000fe40003f05270 */
[----:B------:R-:W-:Y:S01]  /*3aa0*/  ISETP.NE.AND P2, PT, R136, 0x1, PT ;  /* 0x000000018800780c */ /* 0x000fe20003f45270 */
[----:B----4-:R-:W-:Y:S01]  /*3ab0*/  IMAD.HI.U32 R34, R19, R16, RZ ;  /* 0x0000001013227227 */ /* 0x010fe200078e00ff */
[----:B------:R-:W-:Y:S02]  /*3ac0*/  SHF.R.U32.HI R35, RZ, R18, R35 ;  /* 0x00000012ff237219 */ /* 0x000fe40000011623 */
[----:B------:R-:W-:Y:S01]  /*3ad0*/  ISETP.NE.AND P4, PT, R2, 0x1, PT ;  /* 0x000000010200780c */ /* 0x000fe20003f85270 */
[----:B------:R-:W-:Y:S01]  /*3ae0*/  IMAD.HI.U32 R36, R13, R16, RZ ;  /* 0x000000100d247227 */ /* 0x000fe200078e00ff */
[----:B------:R-:W-:Y:S02]  /*3af0*/  SHF.R.U32.HI R34, RZ, R17, R34 ;  /* 0x00000011ff227219 */ /* 0x000fe40000011622 */
[----:B------:R-:W-:Y:S01]  /*3b00*/  SEL R3, R22, R35, !P0 ;  /* 0x0000002316037207 */ /* 0x000fe20004000000 */
[C---:B------:R-:W-:Y:S01]  /*3b10*/  IMAD.HI.U32 R35, R8.reuse, R7, RZ ;  /* 0x0000000708237227 */ /* 0x040fe200078e00ff */
[----:B------:R-:W-:Y:S02]  /*3b20*/  SEL R11, R19, R34, !P4 ;  /* 0x00000022130b7207 */ /* 0x000fe40006000000 */
[----:B------:R-:W-:Y:S01]  /*3b30*/  SHF.R.U32.HI R36, RZ, R17, R36 ;  /* 0x00000011ff247219 */ /* 0x000fe20000011624 */
[----:B------:R-:W-:Y:S01]  /*3b40*/  IMAD.HI.U32 R38, R3, R4, RZ ;  /* 0x0000000403267227 */ /* 0x000fe200078e00ff */
[----:B------:R-:W-:Y:S03]  /*3b50*/  SHF.R.U32.HI R35, RZ, R18, R35 ;  /* 0x00000012ff237219 */ /* 0x000fe60000011623 */
[----:B------:R-:W-:Y:S01]  /*3b60*/  IMAD.HI.U32 R34, R11, R4, RZ ;  /* 0x000000040b227227 */ /* 0x000fe200078e00ff */
[----:B------:R-:W-:Y:S02]  /*3b70*/  @P2 SHF.R.U32.HI R3, RZ, R5, R38 ;  /* 0x00000005ff032219 */ /* 0x000fe40000011626 */
[----:B------:R-:W-:Y:S02]  /*3b80*/  SEL R9, R8, R35, !P0 ;  /* 0x0000002308097207 */ /* 0x000fe40004000000 */
[----:B------:R-:W-:Y:S01]  /*3b90*/  @P2 SHF.R.U32.HI R11, RZ, R5, R34 ;  /* 0x00000005ff0b2219 */ /* 0x000fe20000011622 */
[C---:B------:R-:W-:Y:S01]  /*3ba0*/  IMAD R10, R136.reuse, R3, RZ ;  /* 0x00000003880a7224 */ /* 0x040fe200078e02ff */
[----:B------:R-:W-:Y:S01]  /*3bb0*/  SEL R3, R13, R36, !P4 ;  /* 0x000000240d037207 */ /* 0x000fe20006000000 */
[C---:B------:R-:W-:Y:S03]  /*3bc0*/  IMAD.HI.U32 R14, R9.reuse, R4, RZ ;  /* 0x00000004090e7227 */ /* 0x040fe600078e00ff */
[----:B------:R-:W-:Y:S01]  /*3bd0*/  ISETP.GE.AND P0, PT, R9, R10, PT ;  /* 0x0000000a0900720c */ /* 0x000fe20003f06270 */
[C---:B------:R-:W-:Y:S01]  /*3be0*/  IMAD R12, R136.reuse, R11, RZ ;  /* 0x0000000b880c7224 */ /* 0x040fe200078e02ff */
[-C--:B------:R-:W-:Y:S04]  /*3bf0*/  SHF.R.U32.HI R14, RZ, R5.reuse, R14 ;  /* 0x00000005ff0e7219 */ /* 0x080fe8000001160e */
[----:B------:R-:W-:Y:S02]  /*3c00*/  ISETP.GE.OR P0, PT, R3, R12, P0 ;  /* 0x0000000c0300720c */ /* 0x000fe40000706670 */
[----:B------:R-:W-:Y:S05]  /*3c10*/  SEL R15, R9, R14, !P2 ;  /* 0x0000000e090f7207 */ /* 0x000fea0005000000 */
[----:B------:R-:W-:Y:S04]  /*3c20*/  IMAD.MOV R14, RZ, RZ, -R15 ;  /* 0x000000ffff0e7224 */ /* 0x000fe800078e0a0f */
[----:B------:R-:W-:Y:S02]  /*3c30*/  IMAD R14, R136, R14, R9 ;  /* 0x0000000e880e7224 */ /* 0x000fe400078e0209 */
[C---:B------:R-:W-:Y:S05]  /*3c40*/  @!P0 IMAD.HI.U32 R10, R3.reuse, R4, RZ ;  /* 0x00000004030a8227 */ /* 0x040fea00078e00ff */
[----:B------:R-:W-:Y:S04]  /*3c50*/  @!P0 SHF.R.U32.HI R10, RZ, R5, R10 ;  /* 0x00000005ff0a8219 */ /* 0x000fe8000001160a */
[----:B------:R-:W-:Y:S01]  /*3c60*/  @!P0 SEL R0, R3, R10, !P2 ;  /* 0x0000000a03008207 */ /* 0x000fe20005000000 */
[----:B------:R-:W-:Y:S03]  /*3c70*/  IMAD.MOV R10, RZ, RZ, -R3 ;  /* 0x000000ffff0a7224 */ /* 0x000fe600078e0a03 */
[----:B------:R-:W-:Y:S01]  /*3c80*/  @!P0 IADD3 R15, PT, PT, R15, -R0, RZ ;  /* 0x800000000f0f8210 */ /* 0x000fe20007ffe0ff */
[----:B------:R-:W-:Y:S01]  /*3c90*/  @!P0 IMAD R0, R11, R14, R0 ;  /* 0x0000000e0b008224 */ /* 0x000fe200078e0200 */
[----:B------:R-:W-:Y:S01]  /*3ca0*/  IADD3 R11, PT, PT, -R9, RZ, RZ ;  /* 0x000000ff090b7210 */ /* 0x000fe20007ffe1ff */
[----:B------:R-:W-:Y:S02]  /*3cb0*/  IMAD R13, R2, R10, R13 ;  /* 0x0000000a020d7224 */ /* 0x000fe400078e020d */
[----:B------:R-:W-:Y:S02]  /*3cc0*/  @!P0 IMAD R9, R15, R136, R3 ;  /* 0x000000880f098224 */ /* 0x000fe400078e0203 */
[----:B------:R-:W-:Y:S02]  /*3cd0*/  @!P0 IMAD.MOV.U32 R3, RZ, RZ, R0 ;  /* 0x000000ffff038224 */ /* 0x000fe400078e0000 */
[----:B------:R-:W-:Y:S02]  /*3ce0*/  IMAD R8, R6, R11, R8 ;  /* 0x0000000b06087224 */ /* 0x000fe400078e0208 */
[----:B------:R-:W-:Y:S02]  /*3cf0*/  IMAD R13, R3, R2, R13 ;  /* 0x00000002030d7224 */ /* 0x000fe400078e020d */
[----:B------:R-:W-:Y:S02]  /*3d00*/  IMAD R8, R9, R6, R8 ;  /* 0x0000000609087224 */ /* 0x000fe400078e0208 */
.L_x_66:
[----:B------:R-:W-:Y:S05]  /*3d10*/  BRA.U UP0, `(.L_x_67) ;  /* 0x0000000100107547 */ /* 0x000fea000b800000 */
[----:B------:R-:W-:Y:S04]  /*3d20*/  MOV R0, UR13 ;  /* 0x0000000d00007c02 */ /* 0x000fe80008000f00 */
[----:B------:R-:W-:Y:S04]  /*3d30*/  SHF.L.U32 R3, R0, 0x1f, RZ ;  /* 0x0000001f00037819 */ /* 0x000fe800000006ff */
[----:B------:R-:W1:Y:S02]  /*3d40*/  SYNCS.PHASECHK.TRANS64.TRYWAIT P0, [UR6+0x78], R3 ;  /* 0x00007803ff0075a7 */ /* 0x000e640008001106 */
[----:B-1----:R-:W-:Y:S05]  /*3d50*/  @!P0 BRA `(.L_x_68) ;  /* 0x00000074007c8947 */ /* 0x002fea0003800000 */
.L_x_67:
[----:B------:R-:W-:Y:S02]  /*3d60*/  R2UR UR35, R21 ;  /* 0x00000000152372ca */ /* 0x000fe400000e0000 */
[----:B------:R-:W-:Y:S02]  /*3d70*/  R2UR UR34, R20 ;  /* 0x00000000142272ca */ /* 0x000fe400000e0000 */
[----:B------:R-:W-:Y:S02]  /*3d80*/  ISETP.NE.U32.AND P2, PT, RZ, UR4, PT ;  /* 0x00000004ff007c0c */ /* 0x000fe4000bf45070 */
[----:B------:R-:W-:Y:S02]  /*3d90*/  SHF.L.U32 R12, R31, 0x1f, RZ ;  /* 0x0000001f1f0c7819 */ /* 0x000fe400000006ff */
[----:B------:R-:W-:Y:S05]  /*3da0*/  ISETP.NE.AND.EX P2, PT, RZ, UR5, PT, P2 ;  /* 0x00000005ff007c0c */ /* 0x000fea000bf45320 */
[----:B------:R-:W-:Y:S02]  /*3db0*/  USHF.L.U32 UR35, UR35, 0x7, URZ ;  /* 0x0000000723237899 */ /* 0x000fe400080006ff */
[----:B------:R-:W-:Y:S01]  /*3dc0*/  USHF.L.U32 UR34, UR34, 0x8, URZ ;  /* 0x0000000822227899 */ /* 0x000fe200080006ff */
[----:B------:R-:W-:Y:S11]  /*3dd0*/  BRA.U !UP2, `(.L_x_69) ;  /* 0x000000010a347547 */ /* 0x000ff6000b800000 */
[----:B------:R-:W-:Y:S01]  /*3de0*/  UPLOP3.LUT UP3, UPT, UPT, UPT, UP1, 0x80, 0x8 ;  /* 0x000000000008789c */ /* 0x000fe20003f6f010 */
[----:B-1----:R-:W-:Y:S02]  /*3df0*/  HFMA2 R0, -RZ, RZ, 0, 5.9604644775390625e-08 ;  /* 0x00000001ff007431 */ /* 0x002fe400000001ff */
[----:B------:R-:W-:Y:S03]  /*3e00*/  IMAD.MOV.U32 R193, RZ, RZ, 0x1 ;  /* 0x00000001ffc17424 */ /* 0x000fe600078e00ff */
[----:B------:R-:W-:Y:S05]  /*3e10*/  PLOP3.LUT P0, PT, PT, PT, UP3, 0x80, 0x8 ;  /* 0x000000000008781c */ /* 0x000fea0003f0f038 */
[----:B------:R-:W1:Y:S01]  /*3e20*/  @UP3 LDCU.64 UR10, c[0x0][0x888] ;  /* 0x00011100ff0a37ac */ /* 0x000e620008000a00 */
[----:B------:R-:W-:Y:S07]  /*3e30*/  @UP3 UIMAD UR8, UR44, UR4, URZ ;  /* 0x000000042c0832a4 */ /* 0x000fee000f8e02ff */
[----:B------:R-:W-:Y:S01]  /*3e40*/  @!P0 PRMT R193, R0, 0x7610, R193 ;  /* 0x0000761000c18816 */ /* 0x000fe200000000c1 */
[----:B-1----:R-:W-:Y:S03]  /*3e50*/  @UP3 UIMAD.WIDE UR10, UR8, 0x4, UR10 ;  /* 0x00000004080a38a5 */ /* 0x002fe6000f8e020a */
[----:B------:R-:W1:Y:S03]  /*3e60*/  @!UP3 LDCU UR8, c[0x0][0x880] ;  /* 0x00011000ff08b7ac */ /* 0x000e660008000800 */
[----:B------:R-:W-:Y:S01]  /*3e70*/  IMAD.U32 R10, RZ, RZ, UR10 ;  /* 0x0000000aff0a7e24 */ /* 0x000fe2000f8e00ff */
[----:B------:R-:W-:Y:S05]  /*3e80*/  MOV R11, UR11 ;  /* 0x0000000b000b7c02 */ /* 0x000fea0008000f00 */
[----:B-----5:R3:W5:Y:S02]  /*3e90*/  @P0 LDG.E R145, desc[UR46][R10.64] ;  /* 0x0000002e0a910981 */ /* 0x020764000c1e1900 */
[----:B-1-3--:R-:W-:Y:S07]  /*3ea0*/  @!P0 IMAD.U32 R145, RZ, RZ, UR8 ;  /* 0x00000008ff918e24 */ /* 0x00afee000f8e00ff */
.L_x_69:
[----:B-----5:R-:W-:Y:S01]  /*3eb0*/  @!P2 FSETP.EQ.AND P0, PT, R145, RZ, PT ;  /* 0x000000ff9100a20b */ /* 0x020fe20003f02000 */
[----:B------:R-:W-:Y:S01]  /*3ec0*/  @!UPT UIADD3 URZ, UPT, UPT, URZ, URZ, URZ ;  /* 0x000000fffffff290 */ /* 0x000fe2000fffe0ff */
[----:B------:R-:W-:Y:S11]  /*3ed0*/  @!P2 BRA `(.L_x_70) ;  /* 0x000000000014a947 */ /* 0x000ff60003800000 */
[----:B------:R-:W-:Y:S02]  /*3ee0*/  LOP3.LUT P2, RZ, R193, 0xff, RZ, 0xc0, !PT ;  /* 0x000000ffc1ff7812 */ /* 0x000fe4000784c0ff */
[----:B------:R-:W-:Y:S04]  /*3ef0*/  PLOP3.LUT P0, PT, PT, PT, UP3, 0x80, 0x8 ;  /* 0x000000000008781c */ /* 0x000fe80003f0f038 */
[----:B------:R-:W-:Y:S07]  /*3f00*/  PLOP3.LUT P0, PT, P0, PT, PT, 0x8, 0x80 ;  /* 0x000000000080781c */ /* 0x000fee000070e170 */
[----:B------:R-:W-:Y:S11]  /*3f10*/  @P2 FSETP.EQ.AND P0, PT, R145, RZ, PT ;  /* 0x000000ff9100220b */ /* 0x000ff60003f02000 */
[----:B------:R-:W-:Y:S02]  /*3f20*/  @!UPT UIADD3 URZ, UPT, UPT, URZ, URZ, URZ ;  /* 0x000000fffffff290 */ /* 0x000fe4000fffe0ff */
.L_x_70:
[----:B------:R-:W3:Y:S01]  /*3f30*/  SYNCS.PHASECHK.TRANS64.TRYWAIT P2, [UR6+0x50], R12 ;  /* 0x0000500cff0075a7 */ /* 0x000ee20008041106 */
[----:B------:R-:W-:Y:S04]  /*3f40*/  ELECT P4, URZ, PT ;  /* 0x0000000000ff782f */ /* 0x000fe80003880000 */
[----:B------:R-:W-:Y:S11]  /*3f50*/  PLOP3.LUT P4, PT, P0, P4, PT, 0xf2, 0x2f ;  /* 0x00000000002f781c */ /* 0x000ff60000789e72 */
[----:B------:R-:W-:Y:S02]  /*3f60*/  @!UPT UIADD3 URZ, UPT, UPT, URZ, URZ, URZ ;  /* 0x000000fffffff290 */ /* 0x000fe4000fffe0ff */
[----:B--2---:R-:W-:Y:S05]  /*3f70*/  @!P4 IADD3 R9, P0, PT, R32, 0x580, RZ ;  /* 0x000005802009c810 */ /* 0x004fea0007f1e0ff */
[----:B-1----:R-:W-:Y:S01]  /*3f80*/  @!P4 IMAD.X R0, RZ, RZ, R33, P0 ;  /* 0x000000ffff00c224 */ /* 0x002fe200000e0621 */
[----:B---3--:R-:W-:Y:S07]  /*3f90*/  @!P2 BRA `(.L_x_71) ;  /* 0x000000740004a947 */ /* 0x008fee0003800000 */
.L_x_153:
[----:B------:R-:W-:Y:S01]  /*3fa0*/  @!P4 R2UR UR8, R0 ;  /* 0x000000000008c2ca */ /* 0x000fe200000e0000 */
[----:B------:R-:W-:Y:S01]  /*3fb0*/  VOTEU.ALL UP0, P4 ;  /* 0x0000000000ff7886 */ /* 0x000fe20002000000 */
[----:B------:R-:W-:Y:S01]  /*3fc0*/  @!P4 R2UR UR9, R9 ;  /* 0x000000000909c2ca */ /* 0x000fe200000e0000 */
[----:B------:R-:W-:Y:S01]  /*3fd0*/  @!P4 IMAD.MOV.U32 R0, RZ, RZ, 0x4000 ;  /* 0x00004000ff00c424 */ /* 0x000fe200078e00ff */
[----:B------:R-:W-:Y:S01]  /*3fe0*/  UMOV UR10, 0x0 ;  /* 0x00000000000a7882 */ /* 0x000fe20000000000 */
[----:B------:R-:W-:Y:S01]  /*3ff0*/  UMOV UR11, 0x10000000 ;  /* 0x10000000000b7882 */ /* 0x000fe20000000000 */
[----:B------:R-:W-:Y:S01]  /*4000*/  @!UP0 UIADD3 UR32, UPT, UPT, UR6, 0x400, URZ ;  /* 0x0000040006208890 */ /* 0x000fe2000fffe0ff */
[----:B------:R-:W-:Y:S01]  /*4010*/  @!P4 IADD3 R9, P0, PT, R32, 0x580, RZ ;  /* 0x000005802009c810 */ /* 0x000fe20007f1e0ff */
[----:B------:R-:W-:Y:S01]  /*4020*/  VOTEU.ALL UP0, P4 ;  /* 0x0000000000ff7886 */ /* 0x000fe20002000000 */
[----:B------:R-:W-:Y:S04]  /*4030*/  UMOV UR36, UR44 ;  /* 0x0000002c00247c82 */ /* 0x000fe80008000000 */
[----:B------:R-:W-:Y:S01]  /*4040*/  IMAD.U32 R11, RZ, RZ, UR8 ;  /* 0x00000008ff0b7e24 */ /* 0x000fe2000f8e00ff */
[----:B------:R-:W-:Y:S01]  /*4050*/  UPRMT UR8, UR45, 0x654, UR33 ;  /* 0x000006542d087896 */ /* 0x000fe20008000021 */
[----:B------:R-:W-:Y:S03]  /*4060*/  IMAD.U32 R10, RZ, RZ, UR9 ;  /* 0x00000009ff0a7e24 */ /* 0x000fe6000f8e00ff */
[----:B------:R-:W-:Y:S02]  /*4070*/  @!P4 R2UR UR15, R11 ;  /* 0x000000000b0fc2ca */ /* 0x000fe400000e0000 */
[----:B------:R-:W-:Y:S11]  /*4080*/  @!P4 R2UR UR14, R10 ;  /* 0x000000000a0ec2ca */ /* 0x000ff600000e0000 */
[----:B------:R-:W-:Y:S02]  /*4090*/  @!UPT UIADD3 URZ, UPT, UPT, URZ, URZ, URZ ;  /* 0x000000fffffff290 */ /* 0x000fe4000fffe0ff */
[----:B------:R2:W-:Y:S01]  /*40a0*/  @!UP0 UTMALDG.3D [UR32], [UR14], desc[UR10] ;  /* 0x00000a200e0085b4 */ /* 0x0005e20008011000 */
[----:B------:R3:W-:Y:S01]  /*40b0*/  @!P4 SYNCS.ARRIVE.TRANS64.RED.A0TR RZ, [UR6+0x30], R0 ;  /* 0x00003000ffffc9a7 */ /* 0x0007e20008300406 */
[----:B------:R-:W-:Y:S01]  /*40c0*/  SYNCS.ARRIVE.TRANS64.RED.A1T0 RZ, [UR8], RZ ;  /* 0x000000ffffff79a7 */ /* 0x000fe20008100408 */
[----:B---3--:R-:W-:Y:S01]  /*40d0*/  @!P4 IMAD.X R0, RZ, RZ, R33, P0 ;  /* 0x000000ffff00c224 */ /* 0x008fe200000e0621 */
[----:B------:R-:W3:Y:S02]  /*40e0*/  SYNCS.PHASECHK.TRANS64.TRYWAIT P2, [UR6+0x58], R12 ;  /* 0x0000580cff0075a7 */ /* 0x000ee40008041106 */
[----:B--23--:R-:W-:Y:S05]  /*40f0*/  @!P2 BRA `(.L_x_72) ;  /* 0x0000007000c4a947 */ /* 0x00cfea0003800000 */
.L_x_155:
        /* <DEDUP_REMOVED lines=8> */
[----:B------:R-:W-:Y:S01]  /*4180*/  @!UP0 UIADD3 UR24, UPT, UPT, UR6, 0x4400, URZ ;  /* 0x0000440006188890 */ /* 0x000fe2000fffe0ff */
[----:B------:R-:W-:Y:S01]  /*4190*/  VOTEU.ALL UP0, P4 ;  /* 0x0000000000ff7886 */ /* 0x000fe20002000000 */
[----:B------:R-:W-:Y:S01]  /*41a0*/  UMOV UR27, UR35 ;  /* 0x00000023001b7c82 */ /* 0x000fe20008000000 */
[----:B------:R-:W-:Y:S02]  /*41b0*/  UMOV UR28, UR44 ;  /* 0x0000002c001c7c82 */ /* 0x000fe40008000000 */
[----:B------:R-:W-:Y:S01]  /*41c0*/  IMAD.U32 R11, RZ, RZ, UR8 ;  /* 0x00000008ff0b7e24 */ /* 0x000fe2000f8e00ff */
[----:B------:R-:W-:Y:S01]  /*41d0*/  UPRMT UR8, UR45, 0x654, UR25 ;  /* 0x000006542d087896 */ /* 0x000fe20008000019 */
[----:B------:R-:W-:Y:S02]  /*41e0*/  IMAD.U32 R10, RZ, RZ, UR9 ;  /* 0x00000009ff0a7e24 */ /* 0x000fe4000f8e00ff */
[----:B------:R-:W-:Y:S01]  /*41f0*/  @!P4 IMAD.X R20, RZ, RZ, R33, P0 ;  /* 0x000000ffff14c224 */ /* 0x000fe200000e0621 */
[----:B------:R-:W-:Y:S02]  /*4200*/  @!P4 R2UR UR15, R11 ;  /* 0x000000000b0fc2ca */ /* 0x000fe400000e0000 */
[----:B------:R-:W-:Y:S11]  /*4210*/  @!P4 R2UR UR14, R10 ;  /* 0x000000000a0ec2ca */ /* 0x000ff600000e0000 */
[----:B------:R-:W-:Y:S02]  /*4220*/  @!UPT UIADD3 URZ, UPT, UPT, URZ, URZ, URZ ;  /* 0x000000fffffff290 */ /* 0x000fe4000fffe0ff */
[----:B------:R2:W-:Y:S01]  /*4230*/  @!UP0 UTMALDG.3D [UR24], [UR14], desc[UR10] ;  /* 0x00000a180e0085b4 */ /* 0x0005e20008011000 */
[----:B------:R2:W-:Y:S01]  /*4240*/  @!P4 SYNCS.ARRIVE.TRANS64.RED.A0TR RZ, [UR6+0x38], R0 ;  /* 0x00003800ffffc9a7 */ /* 0x0005e20008300406 */
[----:B------:R-:W-:Y:S01]  /*4250*/  SYNCS.ARRIVE.TRANS64.RED.A1T0 RZ, [UR8], RZ ;  /* 0x000000ffffff79a7 */ /* 0x000fe20008100408 */
[----:B------:R-:W3:Y:S02]  /*4260*/  SYNCS.PHASECHK.TRANS64.TRYWAIT P2, [UR6+0x60], R12 ;  /* 0x0000600cff0075a7 */ /* 0x000ee40008041106 */
[----:B--23--:R-:W-:Y:S05]  /*4270*/  @!P2 BRA `(.L_x_73) ;  /* 0x00000070007ca947 */ /* 0x00cfea0003800000 */
.L_x_157:
[----:B------:R-:W2:Y:S01]  /*4280*/  LDC.64 R14, c[0x0][0xb10] ;  /* 0x0002c400ff0e7b82 */ /* 0x000ea20000000a00 */
[----:B------:R-:W-:Y:S01]  /*4290*/  @!P4 R2UR UR8, R20 ;  /* 0x000000001408c2ca */ /* 0x000fe200000e0000 */
[----:B------:R-:W-:Y:S01]  /*42a0*/  VOTEU.ALL UP0, P4 ;  /* 0x0000000000ff7886 */ /* 0x000fe20002000000 */
[----:B------:R-:W-:Y:S01]  /*42b0*/  @!P4 R2UR UR9, R21 ;  /* 0x000000001509c2ca */ /* 0x000fe200000e0000 */
[----:B------:R-:W-:Y:S01]  /*42c0*/  UMOV UR10, 0x0 ;  /* 0x00000000000a7882 */ /* 0x000fe20000000000 */
[----:B------:R-:W-:Y:S03]  /*42d0*/  UMOV UR11, 0x10000000 ;  /* 0x10000000000b7882 */ /* 0x000fe60000000000 */
[----:B------:R-:W3:Y:S01]  /*42e0*/  LDC.64 R10, c[0x0][0xb18] ;  /* 0x0002c600ff0a7b82 */ /* 0x000ee20000000a00 */
[----:B------:R-:W-:Y:S01]  /*42f0*/  @!UP0 UIADD3 UR18, UPT, UPT, UR34, 0x80, URZ ;  /* 0x0000008022128890 */ /* 0x000fe2000fffe0ff */
[----:B------:R-:W-:Y:S01]  /*4300*/  @P3 SHF.R.U32.HI R28, RZ, 0x10, R25 ;  /* 0x00000010ff1c3819 */ /* 0x000fe20000011619 */
[----:B------:R-:W-:Y:S01]  /*4310*/  @!UP0 UIADD3 UR16, UPT, UPT, UR6, 0x8400, URZ ;  /* 0x0000840006108890 */ /* 0x000fe2000fffe0ff */
[----:B------:R-:W-:Y:S01]  /*4320*/  VIADD R30, R30, 0x1 ;  /* 0x000000011e1e7836 */ /* 0x000fe20000000000 */
[----:B------:R-:W-:Y:S03]  /*4330*/  VOTEU.ALL UP0, P4 ;  /* 0x0000000000ff7886 */ /* 0x000fe60002000000 */
[----:B------:R-:W5:Y:S01]  /*4340*/  @!P1 LDC R0, c[0x0][0xb20] ;  /* 0x0002c800ff009b82 */ /* 0x000f620000000800 */
[----:B------:R-:W-:Y:S01]  /*4350*/  UMOV UR19, UR35 ;  /* 0x0000002300137c82 */ /* 0x000fe20008000000 */
[----:B------:R-:W-:Y:S01]  /*4360*/  IMAD.U32 R21, RZ, RZ, UR8 ;  /* 0x00000008ff157e24 */ /* 0x000fe2000f8e00ff */
[----:B------:R-:W-:Y:S05]  /*4370*/  UMOV UR20, UR44 ;  /* 0x0000002c00147c82 */ /* 0x000fea0008000000 */
[----:B-1----:R-:W1:Y:S01]  /*4380*/  @!P1 LDC R3, c[0x0][0xb0c] ;  /* 0x0002c300ff039b82 */ /* 0x002e620000000800 */
[----:B------:R-:W-:Y:S01]  /*4390*/  IMAD.U32 R20, RZ, RZ, UR9 ;  /* 0x00000009ff147e24 */ /* 0x000fe2000f8e00ff */
[----:B------:R-:W-:Y:S01]  /*43a0*/  UPRMT UR8, UR45, 0x654, UR17 ;  /* 0x000006542d087896 */ /* 0x000fe20008000011 */
[----:B------:R-:W-:Y:S03]  /*43b0*/  @!P4 R2UR UR15, R21 ;  /* 0x00000000150fc2ca */ /* 0x000fe600000e0000 */
[----:B------:R-:W-:Y:S01]  /*43c0*/  @!P4 R2UR UR14, R20 ;  /* 0x00000000140ec2ca */ /* 0x000fe200000e0000 */
[----:B------:R-:W-:Y:S11]  /*43d0*/  @!P4 IMAD.MOV.U32 R20, RZ, RZ, 0x4000 ;  /* 0x00004000ff14c424 */ /* 0x000ff600078e00ff */
[----:B------:R-:W-:Y:S01]  /*43e0*/  @!UPT UIADD3 URZ, UPT, UPT, URZ, URZ, URZ ;  /* 0x000000fffffff290 */ /* 0x000fe2000fffe0ff */
[----:B------:R1:W-:Y:S01]  /*43f0*/  @!UP0 UTMALDG.3D [UR16], [UR14], desc[UR10] ;  /* 0x00000a100e0085b4 */ /* 0x0003e20008011000 */
[----:B------:R1:W-:Y:S02]  /*4400*/  @!P4 SYNCS.ARRIVE.TRANS64.RED.A0TR RZ, [UR6+0x40], R20 ;  /* 0x00004014ffffc9a7 */ /* 0x0003e40008300406 */
[----:B-1----:R-:W-:Y:S01]  /*4410*/  @!P1 ISETP.NE.AND P2, PT, R3, 0x1, PT ;  /* 0x000000010300980c */ /* 0x002fe20003f45270 */
[C---:B--2---:R-:W-:Y:S01]  /*4420*/  @!P1 IMAD.HI.U32 R14, R13.reuse, R14, RZ ;  /* 0x0000000e0d0e9227 */ /* 0x044fe200078e00ff */
[----:B---3--:R-:W-:Y:S03]  /*4430*/  @!P1 ISETP.NE.AND P0, PT, R10, 0x1, PT ;  /* 0x000000010a00980c */ /* 0x008fe60003f05270 */
[C---:B------:R-:W-:Y:S01]  /*4440*/  @!P1 IMAD.HI.U32 R11, R8.reuse, R11, RZ ;  /* 0x0000000b080b9227 */ /* 0x040fe200078e00ff */
[----:B------:R-:W-:Y:S04]  /*4450*/  @!P1 SHF.R.U32.HI R14, RZ, R15, R14 ;  /* 0x0000000fff0e9219 */ /* 0x000fe8000001160e */
[----:B-----5:R-:W-:Y:S01]  /*4460*/  @!P1 SHF.R.U32.HI R9, RZ, R0, R11 ;  /* 0x00000000ff099219 */ /* 0x020fe2000001160b */
[----:B------:R-:W-:Y:S01]  /*4470*/  SYNCS.ARRIVE.TRANS64.RED.A1T0 RZ, [UR8], RZ ;  /* 0x000000ffffff79a7 */ /* 0x000fe20008100408 */
[----:B------:R-:W-:Y:S02]  /*4480*/  @!P1 SEL R14, R13, R14, !P2 ;  /* 0x0000000e0d0e9207 */ /* 0x000fe40005000000 */
[----:B------:R-:W-:Y:S01]  /*4490*/  @!P1 SEL R9, R8, R9, !P0 ;  /* 0x0000000908099207 */ /* 0x000fe20004000000 */
[----:B------:R-:W1:Y:S04]  /*44a0*/  SYNCS.PHASECHK.TRANS64.TRYWAIT P5, [UR6+0x68], R12 ;  /* 0x0000680cff0075a7 */ /* 0x000e6800080a1106 */
[----:B------:R-:W-:Y:S02]  /*44b0*/  @!P1 IMAD.IADD R0, R9, 0x1, -R14 ;  /* 0x0000000109009824 */ /* 0x000fe400078e0a0e */
[----:B------:R-:W-:Y:S02]  /*44c0*/  @!P1 IMAD.IADD R9, R14, 0x1, -R9 ;  /* 0x000000010e099824 */ /* 0x000fe400078e0a09 */
[----:B------:R-:W-:Y:S02]  /*44d0*/  @!P1 IMAD R13, R0, R3, R13 ;  /* 0x00000003000d9224 */ /* 0x000fe400078e020d */
[----:B------:R-:W-:Y:S01]  /*44e0*/  @!P1 IMAD R8, R9, R10, R8 ;  /* 0x0000000a09089224 */ /* 0x000fe200078e0208 */
[----:B-1----:R-:W-:Y:S06]  /*44f0*/  @!P5 BRA `(.L_x_74) ;  /* 0x0000006c00f4d947 */ /* 0x002fec0003800000 */
.L_x_159:
[----:B-1----:R-:W-:Y:S01]  /*4500*/  @!P4 IADD3 R3, P0, PT, R32, 0x580, RZ ;  /* 0x000005802003c810 */ /* 0x002fe20007f1e0ff */
[----:B------:R-:W-:Y:S01]  /*4510*/  VOTEU.ALL UP0, P4 ;  /* 0x0000000000ff7886 */ /* 0x000fe20002000000 */
[----:B------:R-:W-:Y:S01]  /*4520*/  UMOV UR18, 0x0 ;  /* 0x0000000000127882 */ /* 0x000fe20000000000 */
[----:B------:R-:W-:Y:S01]  /*4530*/  UMOV UR19, 0x10000000 ;  /* 0x1000000000137882 */ /* 0x000fe20000000000 */
[----:B------:R-:W-:Y:S01]  /*4540*/  @!P4 R2UR UR9, R3 ;  /* 0x000000000309c2ca */ /* 0x000fe200000e0000 */
[----:B------:R-:W-:Y:S01]  /*4550*/  @!P4 IMAD.X R0, RZ, RZ, R33, P0 ;  /* 0x000000ffff00c224 */ /* 0x000fe200000e0621 */
[----:B------:R-:W-:Y:S01]  /*4560*/  @!UP0 UIADD3 UR10, UPT, UPT, UR34, 0xc0, URZ ;  /* 0x000000c0220a8890 */ /* 0x000fe2000fffe0ff */
[----:B------:R-:W-:Y:S01]  /*4570*/  ISETP.NE.AND P0, PT, R30, 0x2, PT ;  /* 0x000000021e00780c */ /* 0x000fe20003f05270 */
[----:B------:R-:W-:Y:S01]  /*4580*/  UMOV UR11, UR35 ;  /* 0x00000023000b7c82 */ /* 0x000fe20008000000 */
[----:B------:R-:W-:Y:S01]  /*4590*/  UMOV UR12, UR44 ;  /* 0x0000002c000c7c82 */ /* 0x000fe20008000000 */
[----:B------:R-:W-:Y:S01]  /*45a0*/  @!P4 R2UR UR8, R0 ;  /* 0x000000000008c2ca */ /* 0x000fe200000e0000 */
[----:B------:R-:W-:Y:S01]  /*45b0*/  IMAD.IADD R20, R8, 0x1, R180 ;  /* 0x0000000108147824 */ /* 0x000fe200078e02b4 */
[----:B------:R-:W-:Y:S01]  /*45c0*/  @P3 R2UR UR44, R28 ;  /* 0x000000001c2c32ca */ /* 0x000fe200000e0000 */
[----:B------:R-:W-:Y:S01]  /*45d0*/  IMAD.IADD R21, R13, 0x1, R192 ;  /* 0x000000010d157824 */ /* 0x000fe200078e02c0 */
[----:B------:R-:W-:Y:S02]  /*45e0*/  SEL R0, RZ, 0x1, P0 ;  /* 0x00000001ff007807 */ /* 0x000fe40000000000 */
[----:B------:R-:W-:Y:S01]  /*45f0*/  LOP3.LUT R31, R31, 0x1, RZ, 0x3c, !PT ;  /* 0x000000011f1f7812 */ /* 0x000fe200078e3cff */
[----:B------:R-:W-:Y:S01]  /*4600*/  IMAD.U32 R10, RZ, RZ, UR9 ;  /* 0x00000009ff0a7e24 */ /* 0x000fe2000f8e00ff */
[----:B------:R-:W-:Y:S01]  /*4610*/  @!UP0 UIADD3 UR9, UPT, UPT, UR6, 0x48, URZ ;  /* 0x0000004806098890 */ /* 0x000fe2000fffe0ff */
[----:B------:R-:W-:Y:S02]  /*4620*/  LOP3.LUT R29, R29, R0, RZ, 0x3c, !PT ;  /* 0x000000001d1d7212 */ /* 0x000fe400078e3cff */
[----:B------:R-:W-:Y:S02]  /*4630*/  SEL R30, R30, RZ, P0 ;  /* 0x000000ff1e1e7207 */ /* 0x000fe40000000000 */
[----:B------:R-:W-:Y:S01]  /*4640*/  IMAD.U32 R11, RZ, RZ, UR8 ;  /* 0x00000008ff0b7e24 */ /* 0x000fe2000f8e00ff */
[----:B------:R-:W-:Y:S01]  /*4650*/  @!P4 R2UR UR14, R10 ;  /* 0x000000000a0ec2ca */ /* 0x000fe200000e0000 */
[----:B------:R-:W-:Y:S01]  /*4660*/  @!UP0 UIADD3 UR8, UPT, UPT, UR6, 0xc400, URZ ;  /* 0x0000c40006088890 */ /* 0x000fe2000fffe0ff */
[----:B------:R-:W-:Y:S02]  /*4670*/  VOTEU.ALL UP0, P4 ;  /* 0x0000000000ff7886 */ /* 0x000fe40002000000 */
[----:B------:R-:W-:Y:S11]  /*4680*/  @!P4 R2UR UR15, R11 ;  /* 0x000000000b0fc2ca */ /* 0x000ff600000e0000 */
[----:B------:R-:W-:Y:S02]  /*4690*/  @!UPT UIADD3 URZ, UPT, UPT, URZ, URZ, URZ ;  /* 0x000000fffffff290 */ /* 0x000fe4000fffe0ff */
[----:B------:R3:W-:Y:S01]  /*46a0*/  @!UP0 UTMALDG.3D [UR8], [UR14], desc[UR18] ;  /* 0x000012080e0085b4 */ /* 0x0007e20008011000 */
[----:B------:R3:W-:Y:S01]  /*46b0*/  @!P4 SYNCS.ARRIVE.TRANS64.RED.A0TR RZ, [UR6+0x48], R23 ;  /* 0x00004817ffffc9a7 */ /* 0x0007e20008300406 */
[----:B------:R-:W-:Y:S01]  /*46c0*/  UPLOP3.LUT UP0, UPT, UPT, UPT, UPT, 0x80, 0x8 ;  /* 0x000000000008789c */ /* 0x000fe20003f0f070 */
[----:B------:R-:W-:Y:S01]  /*46d0*/  SYNCS.ARRIVE.TRANS64.RED.A1T0 RZ, [UR7], RZ ;  /* 0x000000ffffff79a7 */ /* 0x000fe20008100407 */
[----:B------:R-:W-:Y:S09]  /*46e0*/  @P3 BRA `(.L_x_75) ;  /* 0xfffffff000903947 */ /* 0x000ff2000383ffff */
[----:B------:R-:W-:-:S04]  /*46f0*/  SHF.L.U32 R3, R31, 0x1f, RZ ;  /* 0x0000001f1f037819 */ /* 0x000fc800000006ff */
[----:B------:R-:W1:Y:S02]  /*4700*/  SYNCS.PHASECHK.TRANS64.TRYWAIT P0, [UR6+0x50], R3 ;  /* 0x00005003ff0075a7 */ /* 0x000e640008001106 */
[----:B-1----:R-:W-:Y:S05]  /*4710*/  @!P0 BRA `(.L_x_76) ;  /* 0x0000006c00848947 */ /* 0x002fea0003800000 */
.L_x_161:
[----:B------:R-:W2:Y:S02]  /*4720*/  SYNCS.PHASECHK.TRANS64.TRYWAIT P0, [UR6+0x58], R3 ;  /* 0x00005803ff0075a7 */ /* 0x000ea40008001106 */
[----:B--2---:R-:W-:Y:S05]  /*4730*/  @!P0 BRA `(.L_x_77) ;  /* 0x0000006c00948947 */ /* 0x004fea0003800000 */
.L_x_163:
[----:B------:R-:W2:Y:S02]  /*4740*/  SYNCS.PHASECHK.TRANS64.TRYWAIT P0, [UR6+0x60], R3 ;  /* 0x00006003ff0075a7 */ /* 0x000ea40008001106 */
[----:B--2---:R-:W-:Y:S05]  /*4750*/  @!P0 BRA `(.L_x_78) ;  /* 0x0000006c00a48947 */ /* 0x004fea0003800000 */
.L_x_165:
[----:B-1----:R-:W-:-:S07]  /*4760*/  MOV R0, UR6 ;  /* 0x0000000600007c02 */ /* 0x002fce0008000f00 */
.L_x_79:
[----:B-1----:R-:W-:-:S04]  /*4770*/  SHF.L.U32 R3, R31, 0x1f, RZ ;  /* 0x0000001f1f037819 */ /* 0x002fc800000006ff */
[----:B------:R1:W2:Y:S03]  /*4780*/  SYNCS.PHASECHK.TRANS64.TRYWAIT P0, [R0+URZ+0x68], R3 ;  /* 0x00006803000075a7 */ /* 0x0002a600080011ff */
[----:B--2---:R-:W-:Y:S05]  /*4790*/  @!P0 NANOSLEEP.SYNCS 0x989680 ;  /* 0x009896800000895d */ /* 0x004fea0003900000 */
[----:B------:R-:W2:Y:S02]  /*47a0*/  @!P0 SYNCS.PHASECHK.TRANS64 P0, [R0+URZ+0x68], R3 ;  /* 0x00006803000085a7 */ /* 0x000ea400080010ff */
[----:B--23--:R-:W-:Y:S05]  /*47b0*/  @P0 EXIT ;  /* 0x000000000000094d */ /* 0x00cfea0003800000 */
[----:B------:R-:W-:Y:S05]  /*47c0*/  BRA `(.L_x_79) ;  /* 0xfffffffc00e87947 */ /* 0x000fea000383ffff */
.L_x_64:
[----:B------:R-:W-:-:S06]  /*47d0*/  UISETP.GE.AND UP0, UPT, UR8, 0x4, UPT ;  /* 0x000000040800788c */ /* 0x000fcc000bf06270 */
[----:B------:R-:W-:-:S13]  /*47e0*/  PLOP3.LUT P0, PT, PT, PT, UP0, 0x80, 0x8 ;  /* 0x000000000008781c */ /* 0x000fda0003f0f008 */
[----:B------:R-:W-:Y:S05]  /*47f0*/  @!P0 EXIT ;  /* 0x000000000000894d */ /* 0x000fea0003800000 */
[----:B------:R-:W-:Y:S01]  /*4800*/  BAR.SYNC.DEFER_BLOCKING 0x6, 0xa0 ;  /* 0x0182800000007b1d */ /* 0x000fe20000010000 */
[C---:B------:R-:W-:Y:S01]  /*4810*/  IMAD.SHL.U32 R198, R209.reuse, 0x40, RZ ;  /* 0x00000040d1c67824 */ /* 0x040fe200078e00ff */
[C---:B------:R-:W-:Y:S01]  /*4820*/  LOP3.LUT R199, R209.reuse, 0x1, RZ, 0xc0, !PT ;  /* 0x00000001d1c77812 */ /* 0x040fe200078ec0ff */
[C---:B------:R-:W-:Y:S01]  /*4830*/  IMAD.SHL.U32 R3, R209.reuse, 0x8, RZ ;  /* 0x00000008d1037824 */ /* 0x040fe200078e00ff */
[----:B------:R-:W-:Y:S01]  /*4840*/  LOP3.LUT R208, R2, 0x60, R209, 0xf8, !PT ;  /* 0x0000006002d07812 */ /* 0x000fe200078ef8d1 */
[----:B------:R-:W-:Y:S01]  /*4850*/  IMAD.U32 R181, R209, 0x10000, RZ ;  /* 0x00010000d1b57824 */ /* 0x000fe200078e00ff */
[----:B------:R-:W-:Y:S02]  /*4860*/  UMOV UR48, 0x400 ;  /* 0x0000040000307882 */ /* 0x000fe40000000000 */
[----:B------:R-:W1:Y:S01]  /*4870*/  LDC R197, c[0x0][0x370] ;  /* 0x0000dc00ffc57b82 */ /* 0x000e620000000800 */
[----:B------:R-:W-:Y:S01]  /*4880*/  ULEA UR48, UR45, UR48, 0x18 ;  /* 0x000000302d307291 */ /* 0x000fe2000f8ec0ff */
[----:B------:R-:W-:Y:S01]  /*4890*/  LOP3.LUT R4, R198, 0x1c0, RZ, 0xc0, !PT ;  /* 0x000001c0c6047812 */ /* 0x000fe200078ec0ff */
[----:B------:R-:W-:Y:S01]  /*48a0*/  IMAD.MOV.U32 R207, RZ, RZ, 0x2 ;  /* 0x00000002ffcf7424 */ /* 0x000fe200078e00ff */
[----:B------:R-:W-:Y:S01]  /*48b0*/  ISETP.NE.U32.AND P0, PT, R199, 0x1, PT ;  /* 0x00000001c700780c */ /* 0x000fe20003f05070 */
[----:B------:R-:W-:Y:S01]  /*48c0*/  UIADD3 UR4, UPT, UPT, UR48, 0x400, URZ ;  /* 0x0000040030047890 */ /* 0x000fe2000fffe0ff */
[----:B------:R-:W-:Y:S01]  /*48d0*/  LOP3.LUT R3, R4, 0x38, R3, 0xf8, !PT ;  /* 0x0000003804037812 */ /* 0x000fe200078ef803 */
[----:B------:R-:W-:Y:S01]  /*48e0*/  IMAD.MOV.U32 R206, RZ, RZ, 0x4 ;  /* 0x00000004ffce7424 */ /* 0x000fe200078e00ff */
[----:B------:R-:W2:Y:S01]  /*48f0*/  LDC R138, c[0x0][0xb0c] ;  /* 0x0002c300ff8a7b82 */ /* 0x000ea20000000800 */
[----:B------:R-:W-:Y:S01]  /*4900*/  LOP3.LUT R181, R181, 0x600000, RZ, 0xc0, !PT ;  /* 0x00600000b5b57812 */ /* 0x000fe200078ec0ff */
[----:B------:R-:W-:Y:S01]  /*4910*/  IMAD.MOV.U32 R205, RZ, RZ, 0x1 ;  /* 0x00000001ffcd7424 */ /* 0x000fe200078e00ff */
[----:B------:R-:W-:Y:S01]  /*4920*/  R2P PR, R209, 0x6 ;  /* 0x00000006d1007804 */ /* 0x000fe20000000000 */
[----:B------:R-:W-:Y:S01]  /*4930*/  IMAD.MOV.U32 R144, RZ, RZ, RZ ;  /* 0x000000ffff907224 */ /* 0x000fe200078e00ff */
[----:B------:R-:W-:Y:S01]  /*4940*/  LOP3.LUT R198, R3, 0x1e00, R198, 0xf8, !PT ;  /* 0x00001e0003c67812 */ /* 0x000fe200078ef8c6 */
[----:B------:R-:W-:Y:S01]  /*4950*/  IMAD.MOV.U32 R204, RZ, RZ, RZ ;  /* 0x000000ffffcc7224 */ /* 0x000fe200078e00ff */
[----:B------:R-:W-:Y:S01]  /*4960*/  P2R R3, PR, RZ, 0x1 ;  /* 0x00000001ff037803 */ /* 0x000fe20000000000 */
[----:B------:R-:W4:Y:S01]  /*4970*/  LDC R194, c[0x0][0xb20] ;  /* 0x0002c800ffc27b82 */ /* 0x000f220000000800 */
[----:B------:R-:W3:Y:S01]  /*4980*/  LDS R0, [UR48+0x110] ;  /* 0x00011030ff007984 */ /* 0x000ee20008000800 */
[----:B------:R-:W-:Y:S01]  /*4990*/  LOP3.LUT R209, R209, 0x60, RZ, 0xc0, !PT ;  /* 0x00000060d1d17812 */ /* 0x000fe200078ec0ff */
[----:B------:R-:W-:Y:S01]  /*49a0*/  IMAD.MOV.U32 R211, RZ, RZ, RZ ;  /* 0x000000ffffd37224 */ /* 0x000fe200078e00ff */
[----:B------:R-:W-:Y:S01]  /*49b0*/  SEL R207, R207, 0xfffffffe, !P1 ;  /* 0xfffffffecfcf7807 */ /* 0x000fe20004800000 */
[----:B------:R-:W-:Y:S01]  /*49c0*/  IMAD.MOV.U32 R203, RZ, RZ, RZ ;  /* 0x000000ffffcb7224 */ /* 0x000fe200078e00ff */
[----:B------:R-:W-:Y:S01]  /*49d0*/  SEL R206, R206, 0xfffffffc, !P2 ;  /* 0xfffffffccece7807 */ /* 0x000fe20005000000 */
[----:B------:R-:W-:Y:S01]  /*49e0*/  IMAD.U32 R201, RZ, RZ, UR4 ;  /* 0x00000004ffc97e24 */ /* 0x000fe2000f8e00ff */
[----:B------:R-:W1:Y:S01]  /*49f0*/  LDC R137, c[0x0][0xb30] ;  /* 0x0002cc00ff897b82 */ /* 0x000e620000000800 */
[----:B------:R-:W1:Y:S01]  /*4a00*/  LDCU.64 UR52, c[0x0][0x348] ;  /* 0x00006900ff3477ac */ /* 0x000e620008000a00 */
[----:B------:R-:W1:Y:S06]  /*4a10*/  LDCU UR49, c[0x0][0x384] ;  /* 0x00007080ff3177ac */ /* 0x000e6c0008000800 */
[----:B------:R-:W1:Y:S01]  /*4a20*/  LDC R195, c[0x0][0x388] ;  /* 0x0000e200ffc37b82 */ /* 0x000e620000000800 */
[----:B------:R-:W1:Y:S01]  /*4a30*/  LDCU.64 UR40, c[0x0][0x888] ;  /* 0x00011100ff2877ac */ /* 0x000e620008000a00 */
[----:B------:R-:W1:Y:S06]  /*4a40*/  LDCU.64 UR42, c[0x0][0x8c0] ;  /* 0x00011800ff2a77ac */ /* 0x000e6c0008000a00 */
[----:B------:R-:W1:Y:S01]  /*4a50*/  LDC.64 R190, c[0x0][0xb10] ;  /* 0x0002c400ffbe7b82 */ /* 0x000e620000000a00 */
[----:B------:R-:W-:Y:S01]  /*4a60*/  UMOV UR50, URZ ;  /* 0x000000ff00327c82 */ /* 0x000fe20008000000 */
[----:B------:R-:W-:-:S06]  /*4a70*/  UMOV UR51, URZ ;  /* 0x000000ff00337c82 */ /* 0x000fcc0008000000 */
[----:B------:R-:W1:Y:S08]  /*4a80*/  LDC.64 R132, c[0x0][0xb18] ;  /* 0x0002c600ff847b82 */ /* 0x000e700000000a00 */
[----:B------:R-:W1:Y:S01]  /*4a90*/  LDC.64 R186, c[0x0][0x888] ;  /* 0x00022200ffba7b82 */ /* 0x000e620000000a00 */
[----:B---3--:R-:W-:-:S07]  /*4aa0*/  IMAD.IADD R181, R0, 0x1, R181 ;  /* 0x0000000100b57824 */ /* 0x008fce00078e02b5 */
[----:B------:R-:W3:Y:S08]  /*4ab0*/  LDC.64 R130, c[0x0][0xb28] ;  /* 0x0002ca00ff827b82 */ /* 0x000ef00000000a00 */
[----:B------:R-:W1:Y:S08]  /*4ac0*/  LDC.64 R188, c[0x0][0x890] ;  /* 0x00022400ffbc7b82 */ /* 0x000e700000000a00 */
[----:B------:R-:W1:Y:S08]  /*4ad0*/  LDC.64 R184, c[0x0][0x8b0] ;  /* 0x00022c00ffb87b82 */ /* 0x000e700000000a00 */
[----:B------:R-:W1:Y:S08]  /*4ae0*/  LDC.64 R182, c[0x0][0x8a8] ;  /* 0x00022a00ffb67b82 */ /* 0x000e700000000a00 */
[----:B------:R-:W1:Y:S08]  /*4af0*/  LDC.64 R134, c[0x0][0x8d0] ;  /* 0x00023400ff867b82 */ /* 0x000e700000000a00 */
[----:B--2-4-:R-:W1:Y:S02]  /*4b00*/  LDC R196, c[0x0][0x374] ;  /* 0x0000dd00ffc47b82 */ /* 0x014e640000000800 */
.L_x_124:
[----:B------:R-:W-:Y:S02]  /*4b10*/  LEA R0, R211, UR48, 0x3 ;  /* 0x00000030d3007c11 */ /* 0x000fe4000f8e18ff */
[----:B------:R-:W-:Y:S02]  /*4b20*/  SHF.L.U32 R3, R203, 0x1f, RZ ;  /* 0x0000001fcb037819 */ /* 0x000fe400000006ff */
[----:B-1----:R-:W-:Y:S02]  /*4b30*/  LEA R16, R211, UR48, 0x4 ;  /* 0x00000030d3107c11 */ /* 0x002fe4000f8e20ff */
[----:B------:R-:W2:Y:S02]  /*4b40*/  SYNCS.PHASECHK.TRANS64.TRYWAIT P0, [R0+URZ+0x80], R3 ;  /* 0x00008003000075a7 */ /* 0x000ea400080011ff */
[----:B--2---:R-:W-:Y:S05]  /*4b50*/  @!P0 BRA `(.L_x_80) ;  /* 0x0000006800bc8947 */ /* 0x004fea0003800000 */
.L_x_166:
[----:B------:R-:W4:Y:S01]  /*4b60*/  LDC.64 R12, c[0x0][0xb10] ;  /* 0x0002c400ff0c7b82 */ /* 0x000f220000000a00 */
[----:B------:R-:W3:Y:S01]  /*4b70*/  LDS.128 R16, [R16+0xf0] ;  /* 0x0000f00010107984 */ /* 0x000ee20000000c00 */
[----:B-1----:R-:W-:Y:S01]  /*4b80*/  ISETP.NE.AND P1, PT, R137, 0x1, PT ;  /* 0x000000018900780c */ /* 0x002fe20003f25270 */
[----:B--2---:R-:W-:Y:S01]  /*4b90*/  VIADD R0, R0, 0x90 ;  /* 0x0000009000007836 */ /* 0x004fe20000000000 */
[----:B------:R-:W-:Y:S04]  /*4ba0*/  ISETP.GE.AND P0, PT, R136, 0x1, PT ;  /* 0x000000018800780c */ /* 0x000fe80003f06270 */
[----:B------:R-:W1:Y:S01]  /*4bb0*/  LDC.64 R10, c[0x0][0xb18] ;  /* 0x0002c600ff0a7b82 */ /* 0x000e620000000a00 */
[----:B------:R-:W-:Y:S01]  /*4bc0*/  PRMT R0, RZ, 0x654, R0 ;  /* 0x00000654ff007816 */ /* 0x000fe20000000000 */
[----:B------:R-:W-:Y:S01]  /*4bd0*/  @!PT LDS RZ, [RZ] ;  /* 0x00000000fffff984 */ /* 0x000fe20000000800 */
[----:B------:R-:W-:Y:S01]  /*4be0*/  @!PT LDS RZ, [RZ] ;  /* 0x00000000fffff984 */ /* 0x000fe20000000800 */
[----:B------:R-:W-:Y:S01]  /*4bf0*/  @!PT LDS RZ, [RZ] ;  /* 0x00000000fffff984 */ /* 0x000fe20000000800 */
[----:B------:R-:W-:Y:S01]  /*4c00*/  @!PT LDS RZ, [RZ] ;  /* 0x00000000fffff984 */ /* 0x000fe20000000800 */
[----:B------:R2:W-:Y:S06]  /*4c10*/  MEMBAR.ALL.CTA ;  /* 0x0000000000007992 */ /* 0x0005ec0000008000 */
[----:B--2---:R-:W2:Y:S01]  /*4c20*/  FENCE.VIEW.ASYNC.S ;  /* 0x00000000000073c6 */ /* 0x004ea20000000000 */
[----:B------:R-:W1:Y:S08]  /*4c30*/  @!P1 LDC R14, c[0x0][0xb20] ;  /* 0x0002c800ff0e9b82 */ /* 0x000e700000000800 */
[----:B------:R-:W1:Y:S01]  /*4c40*/  @!P1 LDC R9, c[0x0][0xb0c] ;  /* 0x0002c300ff099b82 */ /* 0x000e620000000800 */
[----:B--2---:R2:W-:Y:S01]  /*4c50*/  SYNCS.ARRIVE.TRANS64.RED.A1T0 RZ, [R0+URZ], RZ ;  /* 0x000000ff00ff79a7 */ /* 0x0045e200081004ff */
[----:B---3--:R-:W-:Y:S04]  /*4c60*/  LOP3.LUT P4, RZ, R18, 0x1, RZ, 0xc0, !PT ;  /* 0x0000000112ff7812 */ /* 0x008fe8000788c0ff */
[----:B------:R-:W-:Y:S09]  /*4c70*/  P2R R210, PR, RZ, 0x10 ;  /* 0x00000010ffd27803 */ /* 0x000ff20000000000 */
[----:B------:R-:W-:Y:S02]  /*4c80*/  @P4 MOV R141, R16 ;  /* 0x00000010008d4202 */ /* 0x000fe40000000f00 */
[----:B------:R-:W-:Y:S01]  /*4c90*/  @P4 LOP3.LUT R139, R17, 0xffff, RZ, 0xc0, !PT ;  /* 0x0000ffff118b4812 */ /* 0x000fe200078ec0ff */
[----:B--2-4-:R-:W-:Y:S06]  /*4ca0*/  @!P0 BRA `(.L_x_81) ;  /* 0x0000000000a48947 */ /* 0x014fec0003800000 */
[----:B------:R-:W-:Y:S01]  /*4cb0*/  IMAD.HI.U32 R23, R196, R133, RZ ;  /* 0x00000085c4177227 */ /* 0x000fe200078e00ff */
[----:B------:R-:W-:Y:S02]  /*4cc0*/  ISETP.NE.AND P0, PT, R132, 0x1, PT ;  /* 0x000000018400780c */ /* 0x000fe40003f05270 */
[----:B------:R-:W-:Y:S01]  /*4cd0*/  ISETP.NE.AND P2, PT, R136, 0x1, PT ;  /* 0x000000018800780c */ /* 0x000fe20003f45270 */
[----:B------:R-:W-:Y:S01]  /*4ce0*/  IMAD.HI.U32 R22, R197, R190, RZ ;  /* 0x000000bec5167227 */ /* 0x000fe200078e00ff */
[----:B------:R-:W-:Y:S02]  /*4cf0*/  SHF.R.U32.HI R23, RZ, R194, R23 ;  /* 0x000000c2ff177219 */ /* 0x000fe40000011617 */
[----:B------:R-:W-:Y:S01]  /*4d00*/  ISETP.NE.AND P3, PT, R138, 0x1, PT ;  /* 0x000000018a00780c */ /* 0x000fe20003f65270 */
[----:B------:R-:W-:Y:S01]  /*4d10*/  IMAD.HI.U32 R26, R141, R190, RZ ;  /* 0x000000be8d1a7227 */ /* 0x000fe200078e00ff */
[----:B------:R-:W-:Y:S02]  /*4d20*/  SHF.R.U32.HI R22, RZ, R191, R22 ;  /* 0x000000bfff167219 */ /* 0x000fe40000011616 */
[----:B------:R-:W-:Y:S01]  /*4d30*/  SEL R3, R196, R23, !P0 ;  /* 0x00000017c4037207 */ /* 0x000fe20004000000 */
[----:B------:R-:W-:Y:S01]  /*4d40*/  IMAD.HI.U32 R23, R139, R133, RZ ;  /* 0x000000858b177227 */ /* 0x000fe200078e00ff */
[----:B------:R-:W-:Y:S02]  /*4d50*/  SEL R7, R197, R22, !P3 ;  /* 0x00000016c5077207 */ /* 0x000fe40005800000 */
[----:B------:R-:W-:Y:S01]  /*4d60*/  SHF.R.U32.HI R26, RZ, R191, R26 ;  /* 0x000000bfff1a7219 */ /* 0x000fe2000001161a */
[-C--:B------:R-:W-:Y:S04]  /*4d70*/  IMAD.HI.U32 R22, R3, R130.reuse, RZ ;  /* 0x0000008203167227 */ /* 0x080fe800078e00ff */
[----:B------:R-:W-:Y:S01]  /*4d80*/  IMAD.HI.U32 R24, R7, R130, RZ ;  /* 0x0000008207187227 */ /* 0x000fe200078e00ff */
[-C--:B------:R-:W-:Y:S02]  /*4d90*/  @P2 SHF.R.U32.HI R3, RZ, R131.reuse, R22 ;  /* 0x00000083ff032219 */ /* 0x080fe40000011616 */
[----:B------:R-:W-:Y:S02]  /*4da0*/  SHF.R.U32.HI R22, RZ, R194, R23 ;  /* 0x000000c2ff167219 */ /* 0x000fe40000011617 */
[----:B------:R-:W-:Y:S01]  /*4db0*/  @P2 SHF.R.U32.HI R7, RZ, R131, R24 ;  /* 0x00000083ff072219 */ /* 0x000fe20000011618 */
[C---:B------:R-:W-:Y:S01]  /*4dc0*/  IMAD R2, R136.reuse, R3, RZ ;  /* 0x0000000388027224 */ /* 0x040fe200078e02ff */
[----:B------:R-:W-:Y:S02]  /*4dd0*/  SEL R5, R139, R22, !P0 ;  /* 0x000000168b057207 */ /* 0x000fe40004000000 */
[----:B------:R-:W-:Y:S01]  /*4de0*/  SEL R3, R141, R26, !P3 ;  /* 0x0000001a8d037207 */ /* 0x000fe20005800000 */
[----:B------:R-:W-:Y:S01]  /*4df0*/  IMAD R4, R136, R7, RZ ;  /* 0x0000000788047224 */ /* 0x000fe200078e02ff */
[C---:B------:R-:W-:Y:S01]  /*4e00*/  ISETP.GE.AND P0, PT, R5.reuse, R2, PT ;  /* 0x000000020500720c */ /* 0x040fe20003f06270 */
[----:B------:R-:W-:Y:S03]  /*4e10*/  IMAD.HI.U32 R6, R5, R130, RZ ;  /* 0x0000008205067227 */ /* 0x000fe600078e00ff */
[----:B------:R-:W-:Y:S01]  /*4e20*/  ISETP.GE.OR P0, PT, R3, R4, P0 ;  /* 0x000000040300720c */ /* 0x000fe20000706670 */
[----:B------:R-:W-:Y:S01]  /*4e30*/  IMAD.MOV R4, RZ, RZ, -R3 ;  /* 0x000000ffff047224 */ /* 0x000fe200078e0a03 */
[-C--:B------:R-:W-:Y:S03]  /*4e40*/  SHF.R.U32.HI R6, RZ, R131.reuse, R6 ;  /* 0x00000083ff067219 */ /* 0x080fe60000011606 */
[----:B------:R-:W-:Y:S01]  /*4e50*/  IMAD R141, R138, R4, R141 ;  /* 0x000000048a8d7224 */ /* 0x000fe200078e028d */
[----:B------:R-:W-:Y:S05]  /*4e60*/  SEL R15, R5, R6, !P2 ;  /* 0x00000006050f7207 */ /* 0x000fea0005000000 */
[----:B------:R-:W-:Y:S02]  /*4e70*/  IMAD.MOV R6, RZ, RZ, -R15 ;  /* 0x000000ffff067224 */ /* 0x000fe400078e0a0f */
[C---:B------:R-:W-:Y:S04]  /*4e80*/  @!P0 IMAD.HI.U32 R2, R3.reuse, R130, RZ ;  /* 0x0000008203028227 */ /* 0x040fe800078e00ff */
[----:B------:R-:W-:Y:S01]  /*4e90*/  IMAD R6, R136, R6, R5 ;  /* 0x0000000688067224 */ /* 0x000fe200078e0205 */
[----:B------:R-:W-:Y:S04]  /*4ea0*/  @!P0 SHF.R.U32.HI R2, RZ, R131, R2 ;  /* 0x00000083ff028219 */ /* 0x000fe80000011602 */
[----:B------:R-:W-:Y:S02]  /*4eb0*/  @!P0 SEL R0, R3, R2, !P2 ;  /* 0x0000000203008207 */ /* 0x000fe40005000000 */
[----:B------:R-:W-:Y:S02]  /*4ec0*/  IADD3 R2, PT, PT, -R5, RZ, RZ ;  /* 0x000000ff05027210 */ /* 0x000fe40007ffe1ff */
[----:B------:R-:W-:Y:S01]  /*4ed0*/  @!P0 IADD3 R8, PT, PT, R15, -R0, RZ ;  /* 0x800000000f088210 */ /* 0x000fe20007ffe0ff */
[----:B------:R-:W-:Y:S02]  /*4ee0*/  @!P0 IMAD R0, R7, R6, R0 ;  /* 0x0000000607008224 */ /* 0x000fe400078e0200 */
[----:B------:R-:W-:Y:S02]  /*4ef0*/  IMAD R139, R132, R2, R139 ;  /* 0x00000002848b7224 */ /* 0x000fe400078e028b */
[----:B------:R-:W-:Y:S02]  /*4f00*/  @!P0 IMAD R5, R8, R136, R3 ;  /* 0x0000008808058224 */ /* 0x000fe400078e0203 */
[----:B------:R-:W-:Y:S04]  /*4f10*/  @!P0 IMAD.MOV.U32 R3, RZ, RZ, R0 ;  /* 0x000000ffff038224 */ /* 0x000fe800078e0000 */
[----:B------:R-:W-:Y:S02]  /*4f20*/  IMAD R141, R3, R138, R141 ;  /* 0x0000008a038d7224 */ /* 0x000fe400078e028d */
[----:B------:R-:W-:Y:S07]  /*4f30*/  IMAD R139, R5, R132, R139 ;  /* 0x00000084058b7224 */ /* 0x000fee00078e028b */
.L_x_81:
[----:B-1----:R-:W-:Y:S01]  /*4f40*/  @!P1 ISETP.NE.AND P0, PT, R10, 0x1, PT ;  /* 0x000000010a00980c */ /* 0x002fe20003f05270 */
[----:B------:R-:W-:Y:S01]  /*4f50*/  @!P1 IMAD.HI.U32 R3, R139, R11, RZ ;  /* 0x0000000b8b039227 */ /* 0x000fe200078e00ff */
[----:B------:R-:W-:Y:S01]  /*4f60*/  R2UR UR38, R21 ;  /* 0x00000000152672ca */ /* 0x000fe200000e0000 */
[----:B------:R-:W-:Y:S01]  /*4f70*/  BSSY.RECONVERGENT B6, `(.L_x_82) ;  /* 0x0000031000067945 */ /* 0x000fe20003800200 */
[----:B------:R-:W-:Y:S01]  /*4f80*/  R2UR UR37, R20 ;  /* 0x00000000142572ca */ /* 0x000fe200000e0000 */
[----:B------:R-:W-:Y:S01]  /*4f90*/  @!P1 IMAD.HI.U32 R0, R141, R12, RZ ;  /* 0x0000000c8d009227 */ /* 0x000fe200078e00ff */
[----:B------:R-:W-:Y:S02]  /*4fa0*/  @!P1 SHF.R.U32.HI R2, RZ, R14, R3 ;  /* 0x0000000eff029219 */ /* 0x000fe40000011603 */
[----:B------:R-:W-:Y:S01]  /*4fb0*/  @!P1 ISETP.NE.AND P2, PT, R9, 0x1, PT ;  /* 0x000000010900980c */ /* 0x000fe20003f45270 */
[----:B------:R-:W-:Y:S01]  /*4fc0*/  VIADD R211, R211, 0x1 ;  /* 0x00000001d3d37836 */ /* 0x000fe20000000000 */
[----:B------:R-:W-:Y:S02]  /*4fd0*/  @!P1 SEL R2, R139, R2, !P0 ;  /* 0x000000028b029207 */ /* 0x000fe40004000000 */
[----:B------:R-:W-:Y:S02]  /*4fe0*/  @!P1 SHF.R.U32.HI R0, RZ, R13, R0 ;  /* 0x0000000dff009219 */ /* 0x000fe40000011600 */
[----:B------:R-:W-:Y:S01]  /*4ff0*/  LOP3.LUT P0, RZ, R201, 0x3f0, RZ, 0xc0, !PT ;  /* 0x000003f0c9ff7812 */ /* 0x000fe2000780c0ff */
[----:B------:R-:W-:Y:S01]  /*5000*/  USHF.L.U32 UR38, UR38, 0x7, URZ ;  /* 0x0000000726267899 */ /* 0x000fe200080006ff */
[----:B------:R-:W-:Y:S01]  /*5010*/  @!P1 SEL R3, R141, R0, !P2 ;  /* 0x000000008d039207 */ /* 0x000fe20005000000 */
[----:B------:R-:W-:Y:S01]  /*5020*/  USHF.L.U32 UR37, UR37, 0x8, URZ ;  /* 0x0000000825257899 */ /* 0x000fe200080006ff */
[----:B------:R-:W-:Y:S03]  /*5030*/  @P4 SHF.R.U32.HI R202, RZ, 0x10, R17 ;  /* 0x00000010ffca4819 */ /* 0x000fe60000011611 */
[----:B------:R-:W-:Y:S02]  /*5040*/  @!P1 IMAD.IADD R0, R2, 0x1, -R3 ;  /* 0x0000000102009824 */ /* 0x000fe400078e0a03 */
[----:B------:R-:W-:Y:S02]  /*5050*/  @!P1 IMAD.IADD R2, R3, 0x1, -R2 ;  /* 0x0000000103029824 */ /* 0x000fe400078e0a02 */
[----:B------:R-:W-:Y:S02]  /*5060*/  @!P1 IMAD R141, R0, R9, R141 ;  /* 0x00000009008d9224 */ /* 0x000fe400078e028d */
[----:B------:R-:W-:Y:S01]  /*5070*/  @!P1 IMAD R139, R2, R10, R139 ;  /* 0x0000000a028b9224 */ /* 0x000fe200078e028b */
[----:B------:R-:W-:Y:S06]  /*5080*/  @!P0 BRA `(.L_x_83) ;  /* 0x00000000007c8947 */ /* 0x000fec0003800000 */
[----:B------:R-:W1:Y:S01]  /*5090*/  LDCU.64 UR8, c[0x4][0x80] ;  /* 0x01001000ff0877ac */ /* 0x000e620008000a00 */
[----:B------:R-:W-:Y:S01]  /*50a0*/  MOV R2, 0x0 ;  /* 0x0000000000027802 */ /* 0x000fe20000000f00 */
[----:B------:R-:W-:Y:S02]  /*50b0*/  HFMA2 R12, -RZ, RZ, 0, 5.9604644775390625e-08 ;  /* 0x00000001ff0c7431 */ /* 0x000fe400000001ff */
[----:B------:R-:W-:Y:S01]  /*50c0*/  IMAD.MOV.U32 R8, RZ, RZ, 0x70 ;  /* 0x00000070ff087424 */ /* 0x000fe200078e00ff */
[----:B------:R2:W3:Y:S01]  /*50d0*/  LDC.64 R14, c[0x4][R2] ;  /* 0x01000000020e7b82 */ /* 0x0004e20000000a00 */
[----:B------:R-:W4:Y:S01]  /*50e0*/  LDCU.64 UR6, c[0x4][0x88] ;  /* 0x01001100ff0677ac */ /* 0x000f220008000a00 */
[----:B------:R-:W-:Y:S01]  /*50f0*/  IMAD.MOV.U32 R13, RZ, RZ, RZ ;  /* 0x000000ffff0d7224 */ /* 0x000fe200078e00ff */
[----:B------:R-:W2:Y:S01]  /*5100*/  LDCU.64 UR4, c[0x4][0x8] ;  /* 0x01000100ff0477ac */ /* 0x000ea20008000a00 */
[----:B-1----:R-:W-:Y:S01]  /*5110*/  MOV R5, UR9 ;  /* 0x0000000900057c02 */ /* 0x002fe20008000f00 */
[----:B------:R-:W-:Y:S01]  /*5120*/  IMAD.U32 R4, RZ, RZ, UR8 ;  /* 0x00000008ff047e24 */ /* 0x000fe2000f8e00ff */
[----:B----4-:R-:W-:Y:S01]  /*5130*/  MOV R7, UR7 ;  /* 0x0000000700077c02 */ /* 0x010fe20008000f00 */
[----:B------:R-:W-:Y:S01]  /*5140*/  IMAD.U32 R6, RZ, RZ, UR6 ;  /* 0x00000006ff067e24 */ /* 0x000fe2000f8e00ff */
[----:B--2---:R-:W-:Y:S01]  /*5150*/  MOV R11, UR5 ;  /* 0x00000005000b7c02 */ /* 0x004fe20008000f00 */
[----:B------:R-:W-:Y:S02]  /*5160*/  IMAD.U32 R10, RZ, RZ, UR4 ;  /* 0x00000004ff0a7e24 */ /* 0x000fe4000f8e00ff */
[----:B------:R-:W-:Y:S07]  /*5170*/  LEPC R20, `(.L_x_84) ;  /* 0x000000001014794e */ /* 0x000fee0000000000 */
[----:B---3-5:R-:W-:Y:S05]  /*5180*/  CALL.ABS.NOINC R14 ;  /* 0x000000000e007343 */ /* 0x028fea0003c00000 */
.L_x_84:
[----:B------:R-:W1:Y:S01]  /*5190*/  LDCU.64 UR8, c[0x4][0x80] ;  /* 0x01001000ff0877ac */ /* 0x000e620008000a00 */
[----:B------:R-:W2:Y:S01]  /*51a0*/  LDC.64 R2, c[0x4][R2] ;  /* 0x0100000002027b82 */ /* 0x000ea20000000a00 */
[----:B------:R-:W-:Y:S02]  /*51b0*/  HFMA2 R12, -RZ, RZ, 0, 5.9604644775390625e-08 ;  /* 0x00000001ff0c7431 */ /* 0x000fe400000001ff */
[----:B------:R-:W-:Y:S02]  /*51c0*/  IMAD.MOV.U32 R8, RZ, RZ, 0x70 ;  /* 0x00000070ff087424 */ /* 0x000fe400078e00ff */
[----:B------:R-:W-:Y:S01]  /*51d0*/  IMAD.MOV.U32 R13, RZ, RZ, RZ ;  /* 0x000000ffff0d7224 */ /* 0x000fe200078e00ff */
[----:B------:R-:W3:Y:S01]  /*51e0*/  LDCU.64 UR6, c[0x4][0x88] ;  /* 0x01001100ff0677ac */ /* 0x000ee20008000a00 */
[----:B------:R-:W4:Y:S01]  /*51f0*/  LDCU.64 UR4, c[0x4][0x8] ;  /* 0x01000100ff0477ac */ /* 0x000f220008000a00 */
[----:B-1----:R-:W-:Y:S02]  /*5200*/  MOV R4, UR8 ;  /* 0x0000000800047c02 */ /* 0x002fe40008000f00 */
[----:B------:R-:W-:Y:S02]  /*5210*/  MOV R5, UR9 ;  /* 0x0000000900057c02 */ /* 0x000fe40008000f00 */
[----:B---3--:R-:W-:Y:S01]  /*5220*/  MOV R7, UR7 ;  /* 0x0000000700077c02 */ /* 0x008fe20008000f00 */
[----:B------:R-:W-:Y:S01]  /*5230*/  IMAD.U32 R6, RZ, RZ, UR6 ;  /* 0x00000006ff067e24 */ /* 0x000fe2000f8e00ff */
[----:B----4-:R-:W-:Y:S01]  /*5240*/  MOV R11, UR5 ;  /* 0x00000005000b7c02 */ /* 0x010fe20008000f00 */
[----:B------:R-:W-:Y:S02]  /*5250*/  IMAD.U32 R10, RZ, RZ, UR4 ;  /* 0x00000004ff0a7e24 */ /* 0x000fe4000f8e00ff */
[----:B------:R-:W-:Y:S07]  /*5260*/  LEPC R20, `(.L_x_83) ;  /* 0x000000001014794e */ /* 0x000fee0000000000 */
[----:B--2---:R-:W-:Y:S05]  /*5270*/  CALL.ABS.NOINC R2 ;  /* 0x0000000002007343 */ /* 0x004fea0003c00000 */
.L_x_83:
[----:B------:R-:W-:Y:S05]  /*5280*/  BSYNC.RECONVERGENT B6 ;  /* 0x0000000000067941 */ /* 0x000fea0003800200 */
.L_x_82:
[C---:B------:R-:W-:Y:S02]  /*5290*/  ISETP.NE.U32.AND P3, PT, R188.reuse, RZ, PT ;  /* 0x000000ffbc00720c */ /* 0x040fe40003f65070 */
[----:B------:R-:W-:Y:S02]  /*52a0*/  ISETP.NE.U32.AND P0, PT, RZ, UR40, PT ;  /* 0x00000028ff007c0c */ /* 0x000fe4000bf05070 */
[C---:B------:R-:W-:Y:S02]  /*52b0*/  ISETP.NE.AND.EX P3, PT, R189.reuse, RZ, PT, P3 ;  /* 0x000000ffbd00720c */ /* 0x040fe40003f65330 */
[----:B------:R-:W-:Y:S02]  /*52c0*/  ISETP.NE.U32.AND P4, PT, R188, RZ, PT ;  /* 0x000000ffbc00720c */ /* 0x000fe40003f85070 */
[----:B------:R-:W-:Y:S02]  /*52d0*/  ISETP.NE.AND.EX P0, PT, RZ, UR41, PT, P0 ;  /* 0x00000029ff007c0c */ /* 0x000fe4000bf05300 */
[----:B------:R-:W-:Y:S02]  /*52e0*/  ISETP.NE.U32.AND P2, PT, R184, RZ, PT ;  /* 0x000000ffb800720c */ /* 0x000fe40003f45070 */
[----:B------:R-:W-:Y:S02]  /*52f0*/  ISETP.NE.U32.AND P1, PT, RZ, UR40, PT ;  /* 0x00000028ff007c0c */ /* 0x000fe4000bf25070 */
[----:B------:R-:W-:Y:S03]  /*5300*/  ISETP.NE.AND.EX P4, PT, R189, RZ, P0, P4 ;  /* 0x000000ffbd00720c */ /* 0x000fe60000785340 */
[----:B------:R-:W-:Y:S10]  /*5310*/  @!P3 BRA `(.L_x_85) ;  /* 0x00000000002cb947 */ /* 0x000ff40003800000 */
[----:B------:R-:W-:Y:S01]  /*5320*/  ISETP.NE.U32.AND P0, PT, R186, RZ, PT ;  /* 0x000000ffba00720c */ /* 0x000fe20003f05070 */
[----:B------:R-:W-:Y:S03]  /*5330*/  IMAD.MOV.U32 R193, RZ, RZ, 0x1 ;  /* 0x00000001ffc17424 */ /* 0x000fe600078e00ff */
[----:B------:R-:W-:Y:S11]  /*5340*/  ISETP.NE.AND.EX P0, PT, R187, RZ, PT, P0 ;  /* 0x000000ffbb00720c */ /* 0x000ff60003f05300 */
[----:B------:R-:W-:Y:S02]  /*5350*/  @!UPT UIADD3 URZ, UPT, UPT, URZ, URZ, URZ ;  /* 0x000000fffffff290 */ /* 0x000fe4000fffe0ff */
[----:B------:R-:W1:Y:S01]  /*5360*/  @P0 LDC.64 R2, c[0x0][0x888] ;  /* 0x00022200ff020b82 */ /* 0x000e620000000a00 */
[----:B------:R-:W-:Y:S04]  /*5370*/  @P0 IMAD R0, R188, UR44, RZ ;  /* 0x0000002cbc000c24 */ /* 0x000fe8000f8e02ff */
[----:B-1----:R-:W-:Y:S04]  /*5380*/  @P0 IMAD.WIDE R2, R0, 0x4, R2 ;  /* 0x0000000400020825 */ /* 0x002fe800078e0202 */
[----:B------:R-:W-:Y:S01]  /*5390*/  HFMA2 R0, -RZ, RZ, 0, 5.9604644775390625e-08 ;  /* 0x00000001ff007431 */ /* 0x000fe200000001ff */
[----:B-----5:R1:W5:Y:S04]  /*53a0*/  @P0 LDG.E R145, desc[UR46][R2.64] ;  /* 0x0000002e02910981 */ /* 0x020368000c1e1900 */
[----:B------:R-:W-:Y:S01]  /*53b0*/  @!P0 PRMT R193, R0, 0x7610, R193 ;  /* 0x0000761000c18816 */ /* 0x000fe200000000c1 */
[----:B-1----:R-:W2:Y:S06]  /*53c0*/  @!P0 LDC R145, c[0x0][0x880] ;  /* 0x00022000ff918b82 */ /* 0x002eac0000000800 */
.L_x_85:
[----:B------:R-:W-:Y:S02]  /*53d0*/  ISETP.NE.AND.EX P2, PT, R185, RZ, PT, P2 ;  /* 0x000000ffb900720c */ /* 0x000fe40003f45320 */
[----:B------:R-:W-:Y:S02]  /*53e0*/  PLOP3.LUT P0, PT, PT, PT, PT, 0x8, 0x80 ;  /* 0x000000000080781c */ /* 0x000fe40003f0e170 */
[----:B------:R-:W-:Y:S02]  /*53f0*/  ISETP.NE.AND.EX P1, PT, RZ, UR41, PT, P1 ;  /* 0x00000029ff007c0c */ /* 0x000fe4000bf25310 */
[----:B------:R-:W-:Y:S07]  /*5400*/  @!P4 PLOP3.LUT P0, PT, P3, PT, PT, 0x80, 0x8 ;  /* 0x000000000008c81c */ /* 0x000fee0001f0f070 */
[----:B------:R-:W-:Y:S06]  /*5410*/  @!P2 BRA `(.L_x_86) ;  /* 0x000000000020a947 */ /* 0x000fec0003800000 */
[----:B------:R-:W-:Y:S04]  /*5420*/  ISETP.NE.U32.AND P2, PT, R182, RZ, PT ;  /* 0x000000ffb600720c */ /* 0x000fe80003f45070 */
[----:B------:R-:W-:Y:S11]  /*5430*/  ISETP.NE.AND.EX P2, PT, R183, RZ, PT, P2 ;  /* 0x000000ffb700720c */ /* 0x000ff60003f45320 */
[----:B------:R-:W-:Y:S02]  /*5440*/  @!UPT UIADD3 URZ, UPT, UPT, URZ, URZ, URZ ;  /* 0x000000fffffff290 */ /* 0x000fe4000fffe0ff */
[----:B------:R-:W1:Y:S01]  /*5450*/  @P2 LDC.64 R2, c[0x0][0x8a8] ;  /* 0x00022a00ff022b82 */ /* 0x000e620000000a00 */
[----:B------:R-:W-:Y:S04]  /*5460*/  @P2 IMAD R0, R184, UR44, RZ ;  /* 0x0000002cb8002c24 */ /* 0x000fe8000f8e02ff */
[----:B-1----:R-:W-:Y:S05]  /*5470*/  @P2 IMAD.WIDE R2, R0, 0x4, R2 ;  /* 0x0000000400022825 */ /* 0x002fea00078e0202 */
[----:B-----5:R1:W5:Y:S02]  /*5480*/  @P2 LDG.E R143, desc[UR46][R2.64] ;  /* 0x0000002e028f2981 */ /* 0x020364000c1e1900 */
[----:B-1----:R-:W3:Y:S02]  /*5490*/  @!P2 LDC R143, c[0x0][0x8a0] ;  /* 0x00022800ff8fab82 */ /* 0x002ee40000000800 */
.L_x_86:
[----:B--2--5:R-:W-:Y:S01]  /*54a0*/  FSETP.NEU.AND P2, PT, R145, RZ, PT ;  /* 0x000000ff9100720b */ /* 0x024fe20003f4d000 */
[----:B------:R-:W-:Y:S01]  /*54b0*/  IMAD.U32 R4, RZ, RZ, UR38 ;  /* 0x00000026ff047e24 */ /* 0x000fe2000f8e00ff */
[----:B------:R-:W-:Y:S01]  /*54c0*/  SEL R3, RZ, 0xffffffff, P1 ;  /* 0xffffffffff037807 */ /* 0x000fe20000800000 */
[----:B------:R-:W-:Y:S01]  /*54d0*/  USHF.R.S32.HI UR4, URZ, 0x1f, UR44 ;  /* 0x0000001fff047899 */ /* 0x000fe2000801142c */
[----:B------:R-:W-:Y:S01]  /*54e0*/  @!P4 LOP3.LUT P1, RZ, R193, 0xff, RZ, 0xc0, !PT ;  /* 0x000000ffc1ffc812 */ /* 0x000fe2000782c0ff */
[----:B------:R-:W1:Y:S01]  /*54f0*/  LDCU UR5, c[0x0][0x8c8] ;  /* 0x00011900ff0577ac */ /* 0x000e620008000800 */
[----:B------:R-:W-:Y:S02]  /*5500*/  @!P4 SEL R8, RZ, 0xffffffff, P2 ;  /* 0xffffffffff08c807 */ /* 0x000fe40001000000 */
[----:B------:R-:W-:Y:S01]  /*5510*/  LOP3.LUT R205, R205, 0x1, RZ, 0x3c, !PT ;  /* 0x00000001cdcd7812 */ /* 0x000fe200078e3cff */
[----:B------:R-:W-:Y:S01]  /*5520*/  UISETP.NE.U32.AND UP0, UPT, UR42, URZ, UPT ;  /* 0x000000ff2a00728c */ /* 0x000fe2000bf05070 */
[----:B------:R-:W-:Y:S01]  /*5530*/  @P0 SEL R8, R3, R8, !P1 ;  /* 0x0000000803080207 */ /* 0x000fe20004800000 */
[----:B------:R-:W-:Y:S01]  /*5540*/  IMAD R0, R134, UR4, RZ ;  /* 0x0000000486007c24 */ /* 0x000fe2000f8e02ff */
[----:B------:R-:W-:Y:S01]  /*5550*/  IADD3 R6, P0, PT, R208, UR38, RZ ;  /* 0x00000026d0067c10 */ /* 0x000fe2000ff1e0ff */
[----:B------:R-:W-:Y:S01]  /*5560*/  UISETP.NE.AND.EX UP0, UPT, UR43, URZ, UPT, UP0 ;  /* 0x000000ff2b00728c */ /* 0x000fe2000bf05300 */
[----:B------:R-:W-:Y:S01]  /*5570*/  @!P4 LOP3.LUT R8, R8, 0x1, RZ, 0xc0, !PT ;  /* 0x000000010808c812 */ /* 0x000fe200078ec0ff */
[----:B------:R-:W-:Y:S01]  /*5580*/  IMAD R0, R135, UR44, R0 ;  /* 0x0000002c87007c24 */ /* 0x000fe2000f8e0200 */
[----:B------:R-:W-:Y:S02]  /*5590*/  LEA.HI.X.SX32 R7, R4, RZ, 0x1, P0 ;  /* 0x000000ff04077211 */ /* 0x000fe400000f0eff */
[----:B------:R-:W-:Y:S01]  /*55a0*/  ISETP.NE.U32.OR P5, PT, R8, 0x1, P4 ;  /* 0x000000010800780c */ /* 0x000fe200027a5470 */
[----:B------:R-:W-:Y:S03]  /*55b0*/  IMAD.WIDE.U32 R6, R134, UR44, R6 ;  /* 0x0000002c86067c25 */ /* 0x000fe6000f8e0006 */
[----:B------:R-:W-:Y:S01]  /*55c0*/  P2R R212, PR, RZ, 0x20 ;  /* 0x00000020ffd47803 */ /* 0x000fe20000000000 */
[----:B------:R-:W-:Y:S01]  /*55d0*/  IMAD.IADD R5, R7, 0x1, R0 ;  /* 0x0000000107057824 */ /* 0x000fe200078e0200 */
[C---:B------:R-:W-:Y:S01]  /*55e0*/  LEA R4, P0, R6.reuse, UR42, 0x1 ;  /* 0x0000002a06047c11 */ /* 0x040fe2000f8008ff */
[----:B-1----:R-:W-:Y:S03]  /*55f0*/  IMAD.U32 R2, RZ, RZ, UR5 ;  /* 0x00000005ff027e24 */ /* 0x002fe6000f8e00ff */
[----:B------:R-:W-:Y:S03]  /*5600*/  LEA.HI.X R5, R6, UR43, R5, 0x1, P0 ;  /* 0x0000002b06057c11 */ /* 0x000fe600080f0c05 */
[----:B------:R-:W-:Y:S01]  /*5610*/  @P5 SHF.L.U32 R6, R205, 0x1f, RZ ;  /* 0x0000001fcd065819 */ /* 0x000fe200000006ff */
[----:B------:R-:W-:Y:S06]  /*5620*/  BRA.U !UP0, `(.L_x_87) ;  /* 0x0000000108187547 */ /* 0x000fec000b800000 */
[----:B------:R-:W-:Y:S01]  /*5630*/  ISETP.LE.AND P0, PT, R195, UR37, PT ;  /* 0x00000025c3007c0c */ /* 0x000fe2000bf03270 */
[----:B------:R-:W-:Y:S05]  /*5640*/  VIADD R0, R208, UR38 ;  /* 0x00000026d0007c36 */ /* 0x000fea0008000000 */
[----:B------:R-:W-:Y:S02]  /*5650*/  ISETP.GE.OR P0, PT, R0, UR49, P0 ;  /* 0x0000003100007c0c */ /* 0x000fe40008706670 */
[----:B------:R-:W-:Y:S11]  /*5660*/  PRMT R0, RZ, 0x7610, R0 ;  /* 0x00007610ff007816 */ /* 0x000ff60000000000 */
[----:B------:R-:W2:Y:S02]  /*5670*/  @!P0 LDG.E.U16 R0, desc[UR46][R4.64] ;  /* 0x0000002e04008981 */ /* 0x000ea4000c1e1500 */
[----:B--2---:R-:W-:Y:S07]  /*5680*/  HADD2.F32 R2, -RZ, R0.H0_H0 ;  /* 0x20000000ff027230 */ /* 0x004fee0000004100 */
.L_x_87:
[----:B------:R-:W1:Y:S01]  /*5690*/  @P5 SYNCS.PHASECHK.TRANS64.TRYWAIT P1, [UR48+0x30], R6 ;  /* 0x00003006ff0055a7 */ /* 0x000e620008021130 */
[----:B------:R-:W-:Y:S01]  /*56a0*/  IMAD.SHL.U32 R217, R198, 0x2, RZ ;  /* 0x00000002c6d97824 */ /* 0x000fe200078e00ff */
[----:B------:R-:W-:Y:S01]  /*56b0*/  LEA R147, R144, UR48, 0x3 ;  /* 0x0000003090937c11 */ /* 0x000fe2000f8e18ff */
[----:B------:R-:W-:Y:S01]  /*56c0*/  IMAD.SHL.U32 R223, R206, 0x10, RZ ;  /* 0x00000010cedf7824 */ /* 0x000fe200078e00ff */
[----:B------:R-:W-:Y:S01]  /*56d0*/  SHF.L.U32 R0, R204, 0x1f, RZ ;  /* 0x0000001fcc007819 */ /* 0x000fe200000006ff */
[----:B------:R-:W-:Y:S01]  /*56e0*/  VIADD R218, R217, UR48 ;  /* 0x00000030d9da7c36 */ /* 0x000fe20008000000 */
[----:B------:R-:W-:Y:S01]  /*56f0*/  SEL R4, RZ, 0xffffffff, P2 ;  /* 0xffffffffff047807 */ /* 0x000fe20001000000 */
[----:B------:R-:W-:Y:S01]  /*5700*/  IMAD.SHL.U32 R224, R207, 0x10, RZ ;  /* 0x00000010cfe07824 */ /* 0x000fe200078e00ff */
[----:B------:R-:W-:Y:S01]  /*5710*/  LOP3.LUT P2, R213, R193, 0xff, RZ, 0xc0, !PT ;  /* 0x000000ffc1d57812 */ /* 0x000fe2000784c0ff */
[----:B------:R-:W-:Y:S01]  /*5720*/  IMAD.IADD R215, R218, 0x1, R223 ;  /* 0x00000001dad77824 */ /* 0x000fe200078e02df */
[----:B------:R-:W-:Y:S01]  /*5730*/  BSSY B1, `(.L_x_88) ;  /* 0x0000045000017945 */ /* 0x000fe20003800000 */
[----:B------:R-:W-:Y:S01]  /*5740*/  IMAD.MOV.U32 R225, RZ, RZ, 0x1 ;  /* 0x00000001ffe17424 */ /* 0x000fe200078e00ff */
[----:B------:R-:W-:Y:S01]  /*5750*/  @P3 SEL R4, R3, R4, !P2 ;  /* 0x0000000403043207 */ /* 0x000fe20005000000 */
[----:B------:R-:W-:Y:S01]  /*5760*/  IMAD R146, R144, 0x100, R181 ;  /* 0x0000010090927824 */ /* 0x000fe200078e02b5 */
[----:B------:R-:W-:Y:S01]  /*5770*/  CS2R R150, SRZ ;  /* 0x0000000000967805 */ /* 0x000fe2000001ff00 */
[----:B------:R-:W-:Y:S01]  /*5780*/  IMAD.MOV.U32 R222, RZ, RZ, RZ ;  /* 0x000000ffffde7224 */ /* 0x000fe200078e00ff */
[----:B------:R2:W4:Y:S01]  /*5790*/  SYNCS.PHASECHK.TRANS64.TRYWAIT P0, [R147+URZ+0xa0], R0 ;  /* 0x0000a000930075a7 */ /* 0x00052200080011ff */
[----:B------:R-:W-:Y:S02]  /*57a0*/  LOP3.LUT R4, R4, 0x1, RZ, 0xc0, !PT ;  /* 0x0000000104047812 */ /* 0x000fe400078ec0ff */
[----:B------:R-:W-:Y:S02]  /*57b0*/  CS2R R148, SRZ ;  /* 0x0000000000947805 */ /* 0x000fe4000001ff00 */
[----:B------:R-:W-:Y:S02]  /*57c0*/  CS2R R154, SRZ ;  /* 0x00000000009a7805 */ /* 0x000fe4000001ff00 */
[----:B------:R-:W-:Y:S02]  /*57d0*/  CS2R R152, SRZ ;  /* 0x0000000000987805 */ /* 0x000fe4000001ff00 */
[----:B------:R-:W-:Y:S02]  /*57e0*/  ISETP.NE.U32.AND P4, PT, R4, 0x1, PT ;  /* 0x000000010400780c */ /* 0x000fe40003f85070 */
[----:B------:R-:W-:Y:S02]  /*57f0*/  CS2R R158, SRZ ;  /* 0x00000000009e7805 */ /* 0x000fe4000001ff00 */
[----:B------:R-:W-:Y:S02]  /*5800*/  CS2R R156, SRZ ;  /* 0x00000000009c7805 */ /* 0x000fe4000001ff00 */
[----:B------:R-:W-:Y:S02]  /*5810*/  CS2R R162, SRZ ;  /* 0x0000000000a27805 */ /* 0x000fe4000001ff00 */
[----:B------:R-:W-:Y:S01]  /*5820*/  P2R R226, PR, RZ, 0x10 ;  /* 0x00000010ffe27803 */ /* 0x000fe20000000000 */
[----:B------:R-:W-:Y:S01]  /*5830*/  IMAD.IADD R216, R218, 0x1, R224 ;  /* 0x00000001dad87824 */ /* 0x000fe200078e02e0 */
[----:B------:R-:W-:Y:S02]  /*5840*/  CS2R R160, SRZ ;  /* 0x0000000000a07805 */ /* 0x000fe4000001ff00 */
[----:B------:R-:W-:Y:S02]  /*5850*/  CS2R R166, SRZ ;  /* 0x0000000000a67805 */ /* 0x000fe4000001ff00 */
[----:B------:R-:W-:Y:S02]  /*5860*/  CS2R R164, SRZ ;  /* 0x0000000000a47805 */ /* 0x000fe4000001ff00 */
[----:B------:R-:W-:Y:S02]  /*5870*/  CS2R R170, SRZ ;  /* 0x0000000000aa7805 */ /* 0x000fe4000001ff00 */
[----:B------:R-:W-:Y:S02]  /*5880*/  CS2R R168, SRZ ;  /* 0x0000000000a87805 */ /* 0x000fe4000001ff00 */
[----:B------:R-:W-:Y:S02]  /*5890*/  CS2R R174, SRZ ;  /* 0x0000000000ae7805 */ /* 0x000fe4000001ff00 */
[----:B------:R-:W-:Y:S02]  /*58a0*/  CS2R R172, SRZ ;  /* 0x0000000000ac7805 */ /* 0x000fe4000001ff00 */
[----:B------:R-:W-:Y:S02]  /*58b0*/  CS2R R178, SRZ ;  /* 0x0000000000b27805 */ /* 0x000fe4000001ff00 */
[----:B------:R-:W-:Y:S01]  /*58c0*/  CS2R R176, SRZ ;  /* 0x0000000000b07805 */ /* 0x000fe2000001ff00 */
[----:B------:R-:W-:Y:S01]  /*58d0*/  IMAD.IADD R214, R224, 0x1, R215 ;  /* 0x00000001e0d67824 */ /* 0x000fe200078e02d7 */
[----:B-1----:R-:W-:Y:S01]  /*58e0*/  @P5 SEL R225, RZ, 0x1, !P1 ;  /* 0x00000001ffe15807 */ /* 0x002fe20004800000 */
[----:B--2---:R-:W-:Y:S06]  /*58f0*/  @!P5 BRA `(.L_x_89) ;  /* 0x0000000000a0d947 */ /* 0x004fec0003800000 */
[----:B------:R-:W-:Y:S01]  /*5900*/  @P4 IMAD.MOV.U32 R3, RZ, RZ, -0x10 ;  /* 0xfffffff0ff034424 */ /* 0x000fe200078e00ff */
[----:B------:R-:W-:Y:S01]  /*5910*/  ISETP.NE.AND P1, PT, R225, RZ, PT ;  /* 0x000000ffe100720c */ /* 0x000fe20003f25270 */
[----:B------:R-:W-:Y:S01]  /*5920*/  BSSY B0, `(.L_x_90) ;  /* 0x0000010000007945 */ /* 0x000fe20003800000 */
[----:B------:R-:W-:Y:S02]  /*5930*/  ISETP.NE.U32.AND P5, PT, R199, 0x1, PT ;  /* 0x00000001c700780c */ /* 0x000fe40003fa5070 */
[----:B------:R-:W-:Y:S02]  /*5940*/  CS2R R174, SRZ ;  /* 0x0000000000ae7805 */ /* 0x000fe4000001ff00 */
[----:B------:R-:W-:Y:S02]  /*5950*/  CS2R R172, SRZ ;  /* 0x0000000000ac7805 */ /* 0x000fe4000001ff00 */
[----:B------:R-:W-:Y:S02]  /*5960*/  CS2R R166, SRZ ;  /* 0x0000000000a67805 */ /* 0x000fe4000001ff00 */
[----:B------:R-:W-:Y:S02]  /*5970*/  @P4 SEL R3, R3, 0x10, !P5 ;  /* 0x0000001003034807 */ /* 0x000fe40006800000 */
[----:B------:R-:W-:Y:S02]  /*5980*/  CS2R R164, SRZ ;  /* 0x0000000000a47805 */ /* 0x000fe4000001ff00 */
[----:B------:R-:W-:Y:S02]  /*5990*/  CS2R R158, SRZ ;  /* 0x00000000009e7805 */ /* 0x000fe4000001ff00 */
[----:B------:R-:W-:Y:S01]  /*59a0*/  CS2R R156, SRZ ;  /* 0x00000000009c7805 */ /* 0x000fe2000001ff00 */
[----:B------:R-:W-:Y:S02]  /*59b0*/  @P4 IMAD.IADD R8, R218, 0x1, R3 ;  /* 0x00000001da084824 */ /* 0x000fe400078e0203 */
[C---:B------:R-:W-:Y:S02]  /*59c0*/  @P4 IMAD.IADD R7, R3.reuse, 0x1, R216 ;  /* 0x0000000103074824 */ /* 0x040fe400078e02d8 */
[----:B------:R-:W-:Y:S01]  /*59d0*/  @P4 IMAD.IADD R6, R3, 0x1, R215 ;  /* 0x0000000103064824 */ /* 0x000fe200078e02d7 */
[----:B------:R-:W-:Y:S06]  /*59e0*/  @P1 BRA `(.L_x_91) ;  /* 0x00000000000c1947 */ /* 0x000fec0003800000 */
[----:B------:R-:W-:Y:S04]  /*59f0*/  SHF.L.U32 R5, R205, 0x1f, RZ ;  /* 0x0000001fcd057819 */ /* 0x000fe800000006ff */
[----:B------:R-:W1:Y:S02]  /*5a00*/  SYNCS.PHASECHK.TRANS64.TRYWAIT P1, [UR48+0x30], R5 ;  /* 0x00003005ff0075a7 */ /* 0x000e640008021130 */
[----:B-1----:R-:W-:Y:S05]  /*5a10*/  @!P1 BRA `(.L_x_92) ;  /* 0x0000005c00209947 */ /* 0x002fea0003800000 */
.L_x_91:
[----:B------:R-:W-:Y:S05]  /*5a20*/  BSYNC B0 ;  /* 0x0000000000007941 */ /* 0x000fea0003800000 */
.L_x_90:
[----:B------:R-:W-:Y:S01]  /*5a30*/  ISETP.NE.AND P1, PT, R226, RZ, PT ;  /* 0x000000ffe200720c */ /* 0x000fe20003f25270 */
[----:B------:R-:W-:Y:S01]  /*5a40*/  IMAD.MOV.U32 R151, RZ, RZ, RZ ;  /* 0x000000ffff977224 */ /* 0x000fe200078e00ff */
        /* <DEDUP_REMOVED lines=9> */
[----:B------:R-:W-:Y:S01]  /*5ae0*/  IMAD.MOV.U32 R222, RZ, RZ, 0x1 ;  /* 0x00000001ffde7424 */ /* 0x000fe200078e00ff */
[----:B------:R2:W1:Y:S01]  /*5af0*/  @P1 LDS.128 R172, [R8+0x400] ;  /* 0x0004000008ac1984 */ /* 0x0004620000000c00 */
[----:B------:R-:W-:Y:S03]  /*5b00*/  @P1 IMAD.IADD R3, R3, 0x1, R214 ;  /* 0x0000000103031824 */ /* 0x000fe600078e02d6 */
[----:B------:R2:W1:Y:S04]  /*5b10*/  @P1 LDS.128 R164, [R7+0x400] ;  /* 0x0004000007a41984 */ /* 0x0004680000000c00 */
[----:B------:R2:W1:Y:S04]  /*5b20*/  @P1 LDS.128 R156, [R6+0x400] ;  /* 0x00040000069c1984 */ /* 0x0004680000000c00 */
[----:B------:R2:W1:Y:S04]  /*5b30*/  @P1 LDS.128 R148, [R3+0x400] ;  /* 0x0004000003941984 */ /* 0x0004680000000c00 */
[----:B------:R2:W1:Y:S04]  /*5b40*/  @P1 LDS.128 R176, [R217+UR48+0x400] ;  /* 0x00040030d9b01984 */ /* 0x0004680008000c00 */
[----:B------:R2:W1:Y:S04]  /*5b50*/  @P1 LDS.128 R168, [R216+0x400] ;  /* 0x00040000d8a81984 */ /* 0x0004680000000c00 */
[----:B------:R2:W1:Y:S04]  /*5b60*/  @P1 LDS.128 R160, [R215+0x400] ;  /* 0x00040000d7a01984 */ /* 0x0004680000000c00 */
[----:B------:R2:W1:Y:S02]  /*5b70*/  @P1 LDS.128 R152, [R214+0x400] ;  /* 0x00040000d6981984 */ /* 0x0004640000000c00 */
.L_x_89:
[----:B------:R-:W-:Y:S05]  /*5b80*/  BSYNC B1 ;  /* 0x0000000000017941 */ /* 0x000fea0003800000 */
.L_x_88:
[----:B--2---:R-:W-:Y:S04]  /*5b90*/  SHF.R.U32.HI R3, RZ, 0x15, R146 ;  /* 0x00000015ff037819 */ /* 0x004fe80000011692 */
[----:B------:R-:W-:Y:S01]  /*5ba0*/  LOP3.LUT P1, RZ, R3, 0x3, R200, 0x48, !PT ;  /* 0x0000000303ff7812 */ /* 0x000fe200078248c8 */
[----:B------:R-:W-:Y:S01]  /*5bb0*/  @!UPT UIADD3 URZ, UPT, UPT, URZ, URZ, URZ ;  /* 0x000000fffffff290 */ /* 0x000fe2000fffe0ff */
[----:B----4-:R-:W-:Y:S11]  /*5bc0*/  @P0 BRA `(.L_x_93) ;  /* 0x0000000000080947 */ /* 0x010ff60003800000 */
[----:B------:R-:W2:Y:S02]  /*5bd0*/  SYNCS.PHASECHK.TRANS64.TRYWAIT P0, [R147+URZ+0xa0], R0 ;  /* 0x0000a000930075a7 */ /* 0x000ea400080011ff */
[----:B--2---:R-:W-:Y:S05]  /*5be0*/  @!P0 BRA `(.L_x_94) ;  /* 0x0000005800c48947 */ /* 0x004fea0003800000 */
.L_x_93:
[----:B------:R-:W-:Y:S05]  /*5bf0*/  @!P1 BRA `(.L_x_95) ;  /* 0x0000000000409947 */ /* 0x000fea0003800000 */
[----:B------:R-:W1:Y:S01]  /*5c00*/  LDCU.64 UR8, c[0x4][0x70] ;  /* 0x01000e00ff0877ac */ /* 0x000e620008000a00 */
[----:B------:R-:W-:Y:S01]  /*5c10*/  MOV R15, 0x0 ;  /* 0x00000000000f7802 */ /* 0x000fe20000000f00 */
[----:B------:R-:W-:Y:S02]  /*5c20*/  HFMA2 R12, -RZ, RZ, 0, 5.9604644775390625e-08 ;  /* 0x00000001ff0c7431 */ /* 0x000fe400000001ff */
[----:B------:R-:W-:Y:S02]  /*5c30*/  IMAD.MOV.U32 R8, RZ, RZ, 0x192 ;  /* 0x00000192ff087424 */ /* 0x000fe400078e00ff */
[----:B------:R-:W-:Y:S01]  /*5c40*/  IMAD.MOV.U32 R13, RZ, RZ, RZ ;  /* 0x000000ffff0d7224 */ /* 0x000fe200078e00ff */
[----:B------:R-:W4:Y:S01]  /*5c50*/  LDCU.64 UR6, c[0x4][0x78] ;  /* 0x01000f00ff0677ac */ /* 0x000f220008000a00 */
[----:B------:R-:W2:Y:S01]  /*5c60*/  LDC.64 R14, c[0x4][R15] ;  /* 0x010000000f0e7b82 */ /* 0x000ea20000000a00 */
[----:B------:R-:W5:Y:S01]  /*5c70*/  LDCU.64 UR4, c[0x4][0x10] ;  /* 0x01000200ff0477ac */ /* 0x000f620008000a00 */
[----:B-1----:R-:W-:Y:S01]  /*5c80*/  MOV R5, UR9 ;  /* 0x0000000900057c02 */ /* 0x002fe20008000f00 */
[----:B------:R-:W-:Y:S01]  /*5c90*/  IMAD.U32 R4, RZ, RZ, UR8 ;  /* 0x00000008ff047e24 */ /* 0x000fe2000f8e00ff */
[----:B----4-:R-:W-:Y:S01]  /*5ca0*/  MOV R7, UR7 ;  /* 0x0000000700077c02 */ /* 0x010fe20008000f00 */
[----:B------:R-:W-:Y:S01]  /*5cb0*/  IMAD.U32 R6, RZ, RZ, UR6 ;  /* 0x00000006ff067e24 */ /* 0x000fe2000f8e00ff */
[----:B-----5:R-:W-:Y:S01]  /*5cc0*/  MOV R11, UR5 ;  /* 0x00000005000b7c02 */ /* 0x020fe20008000f00 */
[----:B------:R-:W-:Y:S02]  /*5cd0*/  IMAD.U32 R10, RZ, RZ, UR4 ;  /* 0x00000004ff0a7e24 */ /* 0x000fe4000f8e00ff */
[----:B------:R-:W-:Y:S07]  /*5ce0*/  LEPC R20, `(.L_x_95) ;  /* 0x000000001014794e */ /* 0x000fee0000000000 */
[----:B--23--:R-:W-:Y:S05]  /*5cf0*/  CALL.ABS.NOINC R14 ;  /* 0x000000000e007343 */ /* 0x00cfea0003c00000 */
.L_x_95:
[----:B------:R-:W-:Y:S05]  /*5d00*/  WARPSYNC.ALL ;  /* 0x0000000000007948 */ /* 0x000fea0003800000 */
[----:B------:R-:W-:Y:S01]  /*5d10*/  R2UR UR4, R146 ;  /* 0x00000000920472ca */ /* 0x000fe200000e0000 */
[--C-:B-1----:R-:W-:Y:S01]  /*5d20*/  HADD2.F32 R140, -RZ, R176.reuse.H0_H0 ;  /* 0x200000b0ff8c7230 */ /* 0x102fe20000004100 */
[----:B------:R-:W-:Y:S01]  /*5d30*/  MOV R227, 0xfffffff0 ;  /* 0xfffffff000e37802 */ /* 0x000fe20000000f00 */
[----:B------:R-:W-:Y:S01]  /*5d40*/  HADD2.F32 R142, -RZ, R176.H1_H1 ;  /* 0x300000b0ff8e7230 */ /* 0x000fe20000004100 */
[----:B------:R-:W-:Y:S01]  /*5d50*/  ISETP.NE.U32.AND P6, PT, R199, 0x1, PT ;  /* 0x00000001c700780c */ /* 0x000fe20003fc5070 */
[----:B------:R-:W-:Y:S01]  /*5d60*/  BSSY.RECONVERGENT B0, `(.L_x_96) ;  /* 0x0000100000007945 */ /* 0x000fe20003800200 */
[----:B------:R-:W-:Y:S02]  /*5d70*/  ISETP.NE.AND P0, PT, R209, RZ, PT ;  /* 0x000000ffd100720c */ /* 0x000fe40003f05270 */
[----:B------:R-:W-:Y:S04]  /*5d80*/  SEL R227, R227, 0x10, !P6 ;  /* 0x00000010e3e37807 */ /* 0x000fe80007000000 */
[----:B------:R-:W-:Y:S01]  /*5d90*/  IADD3 R218, PT, PT, R218, R227, RZ ;  /* 0x000000e3dada7210 */ /* 0x000fe20007ffe0ff */
[----:B------:R-:W2:Y:S01]  /*5da0*/  LDTM.x64 R4, tmem[UR4] ;  /* 0x00000004000479ee */ /* 0x000ea20008340000 */
[C---:B------:R-:W-:Y:S02]  /*5db0*/  IADD3 R219, PT, PT, R227.reuse, R216, RZ ;  /* 0x000000d8e3db7210 */ /* 0x040fe40007ffe0ff */
[C---:B------:R-:W-:Y:S02]  /*5dc0*/  IADD3 R221, PT, PT, R227.reuse, R215, RZ ;  /* 0x000000d7e3dd7210 */ /* 0x040fe40007ffe0ff */
[----:B------:R-:W-:Y:S01]  /*5dd0*/  IADD3 R220, PT, PT, R227, R214, RZ ;  /* 0x000000d6e3dc7210 */ /* 0x000fe20007ffe0ff */
[C-C-:B--23--:R-:W-:Y:S01]  /*5de0*/  FFMA R0, R143.reuse, R4, R2.reuse ;  /* 0x000000048f007223 */ /* 0x14cfe20000000002 */
[C-C-:B------:R-:W-:Y:S01]  /*5df0*/  FFMA R3, R143.reuse, R5, R2.reuse ;  /* 0x000000058f037223 */ /* 0x140fe20000000002 */
[C-C-:B------:R-:W-:Y:S01]  /*5e00*/  FFMA R68, R143.reuse, R6, R2.reuse ;  /* 0x000000068f447223 */ /* 0x140fe20000000002 */
[C-C-:B------:R-:W-:Y:S01]  /*5e10*/  FFMA R69, R143.reuse, R7, R2.reuse ;  /* 0x000000078f457223 */ /* 0x140fe20000000002 */
[C-C-:B------:R-:W-:Y:S01]  /*5e20*/  FFMA R70, R143.reuse, R8, R2.reuse ;  /* 0x000000088f467223 */ /* 0x140fe20000000002 */
[--C-:B------:R-:W-:Y:S02]  /*5e30*/  HADD2.F32 R5, -RZ, R177.reuse.H0_H0 ;  /* 0x200000b1ff057230 */ /* 0x100fe40000004100 */
[C-C-:B------:R-:W-:Y:S01]  /*5e40*/  FFMA R71, R143.reuse, R9, R2.reuse ;  /* 0x000000098f477223 */ /* 0x140fe20000000002 */
[C-C-:B------:R-:W-:Y:S01]  /*5e50*/  FFMA R72, R143.reuse, R10, R2.reuse ;  /* 0x0000000a8f487223 */ /* 0x140fe20000000002 */
[----:B------:R-:W-:Y:S02]  /*5e60*/  HADD2.F32 R4, -RZ, R177.H1_H1 ;  /* 0x300000b1ff047230 */ /* 0x000fe40000004100 */
[C-C-:B------:R-:W-:Y:S01]  /*5e70*/  FFMA R73, R143.reuse, R11, R2.reuse ;  /* 0x0000000b8f497223 */ /* 0x140fe20000000002 */
[C-C-:B------:R-:W-:Y:S01]  /*5e80*/  FFMA R74, R143.reuse, R12, R2.reuse ;  /* 0x0000000c8f4a7223 */ /* 0x140fe20000000002 */
[--C-:B------:R-:W-:Y:S02]  /*5e90*/  HADD2.F32 R6, -RZ, R178.reuse.H0_H0 ;  /* 0x200000b2ff067230 */ /* 0x100fe40000004100 */
[C-C-:B------:R-:W-:Y:S01]  /*5ea0*/  FFMA R75, R143.reuse, R13, R2.reuse ;  /* 0x0000000d8f4b7223 */ /* 0x140fe20000000002 */
[C-C-:B------:R-:W-:Y:S01]  /*5eb0*/  FFMA R76, R143.reuse, R14, R2.reuse ;  /* 0x0000000e8f4c7223 */ /* 0x140fe20000000002 */
[----:B------:R-:W-:Y:S02]  /*5ec0*/  HADD2.F32 R7, -RZ, R173.H0_H0 ;  /* 0x200000adff077230 */ /* 0x000fe40000004100 */
[C-C-:B------:R-:W-:Y:S01]  /*5ed0*/  FFMA R77, R143.reuse, R15, R2.reuse ;  /* 0x0000000f8f4d7223 */ /* 0x140fe20000000002 */
[C-C-:B------:R-:W-:Y:S01]  /*5ee0*/  FFMA R78, R143.reuse, R16, R2.reuse ;  /* 0x000000108f4e7223 */ /* 0x140fe20000000002 */
[----:B------:R-:W-:Y:S02]  /*5ef0*/  HADD2.F32 R8, -RZ, R171.H1_H1 ;  /* 0x300000abff087230 */ /* 0x000fe40000004100 */
[C-C-:B------:R-:W-:Y:S01]  /*5f00*/  FFMA R79, R143.reuse, R17, R2.reuse ;  /* 0x000000118f4f7223 */ /* 0x140fe20000000002 */
        /* <DEDUP_REMOVED lines=49> */
[----:B------:R-:W-:Y:S01]  /*6220*/  FFMA R129, R143, R67, R2 ;  /* 0x000000438f817223 */ /* 0x000fe20000000002 */
[C---:B------:R-:W-:Y:S01]  /*6230*/  FFMA R0, R145.reuse, R140, R0 ;  /* 0x0000008c91007223 */ /* 0x040fe20000000000 */
[C---:B------:R-:W-:Y:S01]  /*6240*/  FFMA R3, R145.reuse, R142, R3 ;  /* 0x0000008e91037223 */ /* 0x040fe20000000003 */
[C---:B------:R-:W-:Y:S01]  /*6250*/  FFMA R68, R145.reuse, R5, R68 ;  /* 0x0000000591447223 */ /* 0x040fe20000000044 */
[--C-:B------:R-:W-:Y:S02]  /*6260*/  HADD2.F32 R5, -RZ, R179.reuse.H0_H0 ;  /* 0x200000b3ff057230 */ /* 0x100fe40000004100 */
[C---:B------:R-:W-:Y:S01]  /*6270*/  FFMA R69, R145.reuse, R4, R69 ;  /* 0x0000000491457223 */ /* 0x040fe20000000045 */
[----:B------:R-:W-:Y:S02]  /*6280*/  HADD2.F32 R4, -RZ, R178.H1_H1 ;  /* 0x300000b2ff047230 */ /* 0x000fe40000004100 */
[----:B------:R-:W-:Y:S01]  /*6290*/  FFMA R70, R145, R6, R70 ;  /* 0x0000000691467223 */ /* 0x000fe20000000046 */
[--C-:B------:R-:W-:Y:S01]  /*62a0*/  HADD2.F32 R6, -RZ, R172.reuse.H1_H1 ;  /* 0x300000acff067230 */ /* 0x100fe20000004100 */
[----:B------:R-:W-:Y:S01]  /*62b0*/  F2FP.F16.F32.PACK_AB R228, R3, R0 ;  /* 0x0000000003e4723e */ /* 0x000fe200000000ff */
[C---:B------:R-:W-:Y:S01]  /*62c0*/  FFMA R71, R145.reuse, R4, R71 ;  /* 0x0000000491477223 */ /* 0x040fe20000000047 */
[----:B------:R-:W-:Y:S02]  /*62d0*/  HADD2.F32 R4, -RZ, R179.H1_H1 ;  /* 0x300000b3ff047230 */ /* 0x000fe40000004100 */
[----:B------:R-:W-:Y:S01]  /*62e0*/  FFMA R72, R145, R5, R72 ;  /* 0x0000000591487223 */ /* 0x000fe20000000048 */
[----:B------:R-:W-:Y:S01]  /*62f0*/  HADD2.F32 R5, -RZ, R172.H0_H0 ;  /* 0x200000acff057230 */ /* 0x000fe20000004100 */
[----:B------:R-:W-:Y:S01]  /*6300*/  F2FP.F16.F32.PACK_AB R229, R69, R68 ;  /* 0x0000004445e5723e */ /* 0x000fe200000000ff */
[C---:B------:R-:W-:Y:S01]  /*6310*/  FFMA R73, R145.reuse, R4, R73 ;  /* 0x0000000491497223 */ /* 0x040fe20000000049 */
[----:B------:R-:W-:Y:S02]  /*6320*/  HADD2.F32 R4, -RZ, R173.H1_H1 ;  /* 0x300000adff047230 */ /* 0x000fe40000004100 */
[C---:B------:R-:W-:Y:S01]  /*6330*/  FFMA R74, R145.reuse, R5, R74 ;  /* 0x00000005914a7223 */ /* 0x040fe2000000004a */
[--C-:B------:R-:W-:Y:S02]  /*6340*/  HADD2.F32 R5, -RZ, R174.reuse.H0_H0 ;  /* 0x200000aeff057230 */ /* 0x100fe40000004100 */
[C---:B------:R-:W-:Y:S01]  /*6350*/  FFMA R75, R145.reuse, R6, R75 ;  /* 0x00000006914b7223 */ /* 0x040fe2000000004b */
[--C-:B------:R-:W-:Y:S02]  /*6360*/  HADD2.F32 R6, -RZ, R175.reuse.H1_H1 ;  /* 0x300000afff067230 */ /* 0x100fe40000004100 */
[C---:B------:R-:W-:Y:S01]  /*6370*/  FFMA R76, R145.reuse, R7, R76 ;  /* 0x00000007914c7223 */ /* 0x040fe2000000004c */
[----:B------:R-:W-:Y:S02]  /*6380*/  HADD2.F32 R7, -RZ, R175.H0_H0 ;  /* 0x200000afff077230 */ /* 0x000fe40000004100 */
[C---:B------:R-:W-:Y:S01]  /*6390*/  FFMA R77, R145.reuse, R4, R77 ;  /* 0x00000004914d7223 */ /* 0x040fe2000000004d */
[----:B------:R-:W-:Y:S02]  /*63a0*/  HADD2.F32 R4, -RZ, R174.H1_H1 ;  /* 0x300000aeff047230 */ /* 0x000fe40000004100 */
[----:B------:R-:W-:Y:S01]  /*63b0*/  FFMA R78, R145, R5, R78 ;  /* 0x00000005914e7223 */ /* 0x000fe2000000004e */
[----:B------:R-:W-:Y:S01]  /*63c0*/  HADD2.F32 R5, -RZ, R169.H0_H0 ;  /* 0x200000a9ff057230 */ /* 0x000fe20000004100 */
[----:B------:R-:W-:Y:S01]  /*63d0*/  F2FP.F16.F32.PACK_AB R230, R71, R70 ;  /* 0x0000004647e6723e */ /* 0x000fe200000000ff */
[C---:B------:R-:W-:Y:S01]  /*63e0*/  FFMA R79, R145.reuse, R4, R79 ;  /* 0x00000004914f7223 */ /* 0x040fe2000000004f */
[--C-:B------:R-:W-:Y:S02]  /*63f0*/  HADD2.F32 R4, -RZ, R168.reuse.H0_H0 ;  /* 0x200000a8ff047230 */ /* 0x100fe40000004100 */
[C---:B------:R-:W-:Y:S01]  /*6400*/  FFMA R80, R145.reuse, R7, R80 ;  /* 0x0000000791507223 */ /* 0x040fe20000000050 */
[----:B------:R-:W-:Y:S02]  /*6410*/  HADD2.F32 R7, -RZ, R171.H0_H0 ;  /* 0x200000abff077230 */ /* 0x000fe40000004100 */
[C---:B------:R-:W-:Y:S01]  /*6420*/  FFMA R81, R145.reuse, R6, R81 ;  /* 0x0000000691517223 */ /* 0x040fe20000000051 */
[----:B------:R-:W-:Y:S02]  /*6430*/  HADD2.F32 R6, -RZ, R168.H1_H1 ;  /* 0x300000a8ff067230 */ /* 0x000fe40000004100 */
[----:B------:R-:W-:Y:S01]  /*6440*/  FFMA R82, R145, R4, R82 ;  /* 0x0000000491527223 */ /* 0x000fe20000000052 */
[----:B------:R-:W-:Y:S01]  /*6450*/  HADD2.F32 R4, -RZ, R169.H1_H1 ;  /* 0x300000a9ff047230 */ /* 0x000fe20000004100 */
[----:B------:R-:W-:Y:S01]  /*6460*/  F2FP.F16.F32.PACK_AB R231, R73, R72 ;  /* 0x0000004849e7723e */ /* 0x000fe200000000ff */
[C---:B------:R-:W-:Y:S01]  /*6470*/  FFMA R83, R145.reuse, R6, R83 ;  /* 0x0000000691537223 */ /* 0x040fe20000000053 */
[--C-:B------:R-:W-:Y:S02]  /*6480*/  HADD2.F32 R6, -RZ, R170.reuse.H1_H1 ;  /* 0x300000aaff067230 */ /* 0x100fe40000004100 */
[C---:B------:R-:W-:Y:S01]  /*6490*/  FFMA R84, R145.reuse, R5, R84 ;  /* 0x0000000591547223 */ /* 0x040fe20000000054 */
[----:B------:R-:W-:Y:S02]  /*64a0*/  HADD2.F32 R5, -RZ, R170.H0_H0 ;  /* 0x200000aaff057230 */ /* 0x000fe40000004100 */
[----:B------:R-:W-:Y:S01]  /*64b0*/  FFMA R85, R145, R4, R85 ;  /* 0x0000000491557223 */ /* 0x000fe20000000055 */
[--C-:B------:R-:W-:Y:S01]  /*64c0*/  HADD2.F32 R4, -RZ, R164.reuse.H0_H0 ;  /* 0x200000a4ff047230 */ /* 0x100fe20000004100 */
[----:B------:R1:W-:Y:S01]  /*64d0*/  STS.128 [R217+UR48+0x400], R228 ;  /* 0x000400e4d9007988 */ /* 0x0003e20008000c30 */
[----:B------:R-:W-:Y:S01]  /*64e0*/  F2FP.F16.F32.PACK_AB R232, R75, R74 ;  /* 0x0000004a4be8723e */ /* 0x000fe200000000ff */
[C---:B------:R-:W-:Y:S01]  /*64f0*/  FFMA R86, R145.reuse, R5, R86 ;  /* 0x0000000591567223 */ /* 0x040fe20000000056 */
[----:B------:R-:W-:Y:S02]  /*6500*/  HADD2.F32 R5, -RZ, R165.H0_H0 ;  /* 0x200000a5ff057230 */ /* 0x000fe40000004100 */
[C---:B------:R-:W-:Y:S01]  /*6510*/  FFMA R87, R145.reuse, R6, R87 ;  /* 0x0000000691577223 */ /* 0x040fe20000000057 */
[----:B------:R-:W-:Y:S02]  /*6520*/  HADD2.F32 R6, -RZ, R164.H1_H1 ;  /* 0x300000a4ff067230 */ /* 0x000fe40000004100 */
[C---:B------:R-:W-:Y:S01]  /*6530*/  FFMA R88, R145.reuse, R7, R88 ;  /* 0x0000000791587223 */ /* 0x040fe20000000058 */
[----:B------:R-:W-:Y:S02]  /*6540*/  HADD2.F32 R7, -RZ, R167.H0_H0 ;  /* 0x200000a7ff077230 */ /* 0x000fe40000004100 */
[C---:B------:R-:W-:Y:S01]  /*6550*/  FFMA R89, R145.reuse, R8, R89 ;  /* 0x0000000891597223 */ /* 0x040fe20000000059 */
[----:B------:R-:W-:Y:S02]  /*6560*/  HADD2.F32 R8, -RZ, R151.H1_H1 ;  /* 0x30000097ff087230 */ /* 0x000fe40000004100 */
[C---:B------:R-:W-:Y:S01]  /*6570*/  FFMA R90, R145.reuse, R4, R90 ;  /* 0x00000004915a7223 */ /* 0x040fe2000000005a */
[----:B------:R-:W-:Y:S02]  /*6580*/  HADD2.F32 R4, -RZ, R165.H1_H1 ;  /* 0x300000a5ff047230 */ /* 0x000fe40000004100 */
[C---:B------:R-:W-:Y:S01]  /*6590*/  FFMA R91, R145.reuse, R6, R91 ;  /* 0x00000006915b7223 */ /* 0x040fe2000000005b */
[----:B------:R-:W-:Y:S01]  /*65a0*/  FFMA R92, R145, R5, R92 ;  /* 0x00000005915c7223 */ /* 0x000fe2000000005c */
[--C-:B------:R-:W-:Y:S01]  /*65b0*/  HADD2.F32 R5, -RZ, R166.reuse.H0_H0 ;  /* 0x200000a6ff057230 */ /* 0x100fe20000004100 */
[----:B------:R-:W-:Y:S01]  /*65c0*/  F2FP.F16.F32.PACK_AB R233, R77, R76 ;  /* 0x0000004c4de9723e */ /* 0x000fe200000000ff */
[----:B------:R-:W-:Y:S01]  /*65d0*/  FFMA R93, R145, R4, R93 ;  /* 0x00000004915d7223 */ /* 0x000fe2000000005d */
[----:B------:R-:W-:Y:S01]  /*65e0*/  HADD2.F32 R4, -RZ, R166.H1_H1 ;  /* 0x300000a6ff047230 */ /* 0x000fe20000004100 */
[----:B------:R-:W-:Y:S01]  /*65f0*/  F2FP.F16.F32.PACK_AB R234, R79, R78 ;  /* 0x0000004e4fea723e */ /* 0x000fe200000000ff */
[----:B------:R-:W-:Y:S02]  /*6600*/  HADD2.F32 R6, -RZ, R167.H1_H1 ;  /* 0x300000a7ff067230 */ /* 0x000fe40000004100 */
[C---:B------:R-:W-:Y:S01]  /*6610*/  FFMA R94, R145.reuse, R5, R94 ;  /* 0x00000005915e7223 */ /* 0x040fe2000000005e */
[----:B------:R-:W-:Y:S02]  /*6620*/  HADD2.F32 R5, -RZ, R161.H0_H0 ;  /* 0x200000a1ff057230 */ /* 0x000fe40000004100 */
[C---:B------:R-:W-:Y:S01]  /*6630*/  FFMA R95, R145.reuse, R4, R95 ;  /* 0x00000004915f7223 */ /* 0x040fe2000000005f */
[C---:B------:R-:W-:Y:S01]  /*6640*/  FFMA R96, R145.reuse, R7, R96 ;  /* 0x0000000791607223 */ /* 0x040fe20000000060 */
[--C-:B------:R-:W-:Y:S02]  /*6650*/  HADD2.F32 R4, -RZ, R160.reuse.H0_H0 ;  /* 0x200000a0ff047230 */ /* 0x100fe40000004100 */
[----:B------:R-:W-:Y:S01]  /*6660*/  FFMA R97, R145, R6, R97 ;  /* 0x0000000691617223 */ /* 0x000fe20000000061 */
[----:B------:R-:W-:Y:S01]  /*6670*/  HADD2.F32 R6, -RZ, R160.H1_H1 ;  /* 0x300000a0ff067230 */ /* 0x000fe20000004100 */
[----:B------:R-:W-:Y:S01]  /*6680*/  F2FP.F16.F32.PACK_AB R235, R81, R80 ;  /* 0x0000005051eb723e */ /* 0x000fe200000000ff */
[----:B------:R-:W-:Y:S02]  /*6690*/  HADD2.F32 R7, -RZ, R163.H0_H0 ;  /* 0x200000a3ff077230 */ /* 0x000fe40000004100 */
[C---:B------:R-:W-:Y:S01]  /*66a0*/  FFMA R98, R145.reuse, R4, R98 ;  /* 0x0000000491627223 */ /* 0x040fe20000000062 */
[----:B------:R-:W-:Y:S02]  /*66b0*/  HADD2.F32 R4, -RZ, R161.H1_H1 ;  /* 0x300000a1ff047230 */ /* 0x000fe40000004100 */
[C---:B------:R-:W-:Y:S01]  /*66c0*/  FFMA R99, R145.reuse, R6, R99 ;  /* 0x0000000691637223 */ /* 0x040fe20000000063 */
[----:B------:R2:W-:Y:S01]  /*66d0*/  STS.128 [R218+0x400], R232 ;  /* 0x000400e8da007388 */ /* 0x0005e20000000c00 */
[C---:B------:R-:W-:Y:S01]  /*66e0*/  FFMA R100, R145.reuse, R5, R100 ;  /* 0x0000000591647223 */ /* 0x040fe20000000064 */
[--C-:B------:R-:W-:Y:S02]  /*66f0*/  HADD2.F32 R5, -RZ, R162.reuse.H0_H0 ;  /* 0x200000a2ff057230 */ /* 0x100fe40000004100 */
[----:B------:R-:W-:Y:S01]  /*6700*/  FFMA R101, R145, R4, R101 ;  /* 0x0000000491657223 */ /* 0x000fe20000000065 */
[----:B------:R-:W-:Y:S01]  /*6710*/  HADD2.F32 R6, -RZ, R162.H1_H1 ;  /* 0x300000a2ff067230 */ /* 0x000fe20000004100 */
[----:B------:R-:W-:Y:S01]  /*6720*/  F2FP.F16.F32.PACK_AB R236, R83, R82 ;  /* 0x0000005253ec723e */ /* 0x000fe200000000ff */
[----:B------:R-:W-:Y:S02]  /*6730*/  HADD2.F32 R4, -RZ, R163.H1_H1 ;  /* 0x300000a3ff047230 */ /* 0x000fe40000004100 */
[C---:B------:R-:W-:Y:S01]  /*6740*/  FFMA R102, R145.reuse, R5, R102 ;  /* 0x0000000591667223 */ /* 0x040fe20000000066 */
[--C-:B------:R-:W-:Y:S02]  /*6750*/  HADD2.F32 R5, -RZ, R156.reuse.H0_H0 ;  /* 0x2000009cff057230 */ /* 0x100fe40000004100 */
[C---:B------:R-:W-:Y:S01]  /*6760*/  FFMA R103, R145.reuse, R6, R103 ;  /* 0x0000000691677223 */ /* 0x040fe20000000067 */
[C---:B------:R-:W-:Y:S01]  /*6770*/  FFMA R104, R145.reuse, R7, R104 ;  /* 0x0000000791687223 */ /* 0x040fe20000000068 */
[----:B------:R-:W-:Y:S01]  /*6780*/  FFMA R105, R145, R4, R105 ;  /* 0x0000000491697223 */ /* 0x000fe20000000069 */
[----:B------:R-:W-:Y:S01]  /*6790*/  F2FP.F16.F32.PACK_AB R237, R85, R84 ;  /* 0x0000005455ed723e */ /* 0x000fe200000000ff */
[----:B------:R-:W-:Y:S01]  /*67a0*/  HADD2.F32 R4, -RZ, R156.H1_H1 ;  /* 0x3000009cff047230 */ /* 0x000fe20000004100 */
[----:B------:R-:W-:Y:S01]  /*67b0*/  F2FP.F16.F32.PACK_AB R238, R87, R86 ;  /* 0x0000005657ee723e */ /* 0x000fe200000000ff */
[--C-:B------:R-:W-:Y:S01]  /*67c0*/  HADD2.F32 R7, -RZ, R157.reuse.H0_H0 ;  /* 0x2000009dff077230 */ /* 0x100fe20000004100 */
[----:B------:R-:W-:Y:S01]  /*67d0*/  F2FP.F16.F32.PACK_AB R239, R89, R88 ;  /* 0x0000005859ef723e */ /* 0x000fe200000000ff */
[----:B------:R-:W-:Y:S02]  /*67e0*/  HADD2.F32 R6, -RZ, R157.H1_H1 ;  /* 0x3000009dff067230 */ /* 0x000fe40000004100 */
[----:B------:R-:W-:Y:S01]  /*67f0*/  FFMA R106, R145, R5, R106 ;  /* 0x00000005916a7223 */ /* 0x000fe2000000006a */
[----:B-1----:R-:W-:Y:S01]  /*6800*/  F2FP.F16.F32.PACK_AB R228, R91, R90 ;  /* 0x0000005a5be4723e */ /* 0x002fe200000000ff */
[C---:B------:R-:W-:Y:S01]  /*6810*/  FFMA R107, R145.reuse, R4, R107 ;  /* 0x00000004916b7223 */ /* 0x040fe2000000006b */
[----:B------:R1:W-:Y:S01]  /*6820*/  STS.128 [R216+0x400], R236 ;  /* 0x000400ecd8007388 */ /* 0x0003e20000000c00 */
[C---:B------:R-:W-:Y:S01]  /*6830*/  FFMA R108, R145.reuse, R7, R108 ;  /* 0x00000007916c7223 */ /* 0x040fe2000000006c */
[--C-:B------:R-:W-:Y:S02]  /*6840*/  HADD2.F32 R4, -RZ, R158.reuse.H0_H0 ;  /* 0x2000009eff047230 */ /* 0x100fe40000004100 */
[----:B------:R-:W-:Y:S01]  /*6850*/  FFMA R109, R145, R6, R109 ;  /* 0x00000006916d7223 */ /* 0x000fe2000000006d */
[----:B------:R-:W-:Y:S01]  /*6860*/  HADD2.F32 R6, -RZ, R158.H1_H1 ;  /* 0x3000009eff067230 */ /* 0x000fe20000004100 */
[----:B------:R-:W-:Y:S01]  /*6870*/  F2FP.F16.F32.PACK_AB R229, R93, R92 ;  /* 0x0000005c5de5723e */ /* 0x000fe200000000ff */
[--C-:B------:R-:W-:Y:S02]  /*6880*/  HADD2.F32 R5, -RZ, R159.reuse.H0_H0 ;  /* 0x2000009fff057230 */ /* 0x100fe40000004100 */
[C---:B------:R-:W-:Y:S01]  /*6890*/  FFMA R110, R145.reuse, R4, R110 ;  /* 0x00000004916e7223 */ /* 0x040fe2000000006e */
[----:B------:R-:W-:Y:S02]  /*68a0*/  HADD2.F32 R4, -RZ, R159.H1_H1 ;  /* 0x3000009fff047230 */ /* 0x000fe40000004100 */
[C---:B------:R-:W-:Y:S01]  /*68b0*/  FFMA R111, R145.reuse, R6, R111 ;  /* 0x00000006916f7223 */ /* 0x040fe2000000006f */
[--C-:B------:R-:W-:Y:S02]  /*68c0*/  HADD2.F32 R6, -RZ, R152.reuse.H1_H1 ;  /* 0x30000098ff067230 */ /* 0x100fe40000004100 */
[C---:B------:R-:W-:Y:S01]  /*68d0*/  FFMA R112, R145.reuse, R5, R112 ;  /* 0x0000000591707223 */ /* 0x040fe20000000070 */
[----:B------:R-:W-:Y:S02]  /*68e0*/  HADD2.F32 R5, -RZ, R152.H0_H0 ;  /* 0x20000098ff057230 */ /* 0x000fe40000004100 */
[----:B------:R-:W-:Y:S01]  /*68f0*/  FFMA R113, R145, R4, R113 ;  /* 0x0000000491717223 */ /* 0x000fe20000000071 */
[--C-:B------:R-:W-:Y:S01]  /*6900*/  HADD2.F32 R7, -RZ, R153.reuse.H0_H0 ;  /* 0x20000099ff077230 */ /* 0x100fe20000004100 */
[----:B------:R-:W-:Y:S01]  /*6910*/  F2FP.F16.F32.PACK_AB R230, R95, R94 ;  /* 0x0000005e5fe6723e */ /* 0x000fe200000000ff */
[----:B------:R-:W-:Y:S01]  /*6920*/  HADD2.F32 R4, -RZ, R153.H1_H1 ;  /* 0x30000099ff047230 */ /* 0x000fe20000004100 */
[----:B------:R-:W-:Y:S01]  /*6930*/  F2FP.F16.F32.PACK_AB R231, R97, R96 ;  /* 0x0000006061e7723e */ /* 0x000fe200000000ff */
[C---:B------:R-:W-:Y:S01]  /*6940*/  FFMA R114, R145.reuse, R5, R114 ;  /* 0x0000000591727223 */ /* 0x040fe20000000072 */
[C---:B------:R-:W-:Y:S01]  /*6950*/  FFMA R115, R145.reuse, R6, R115 ;  /* 0x0000000691737223 */ /* 0x040fe20000000073 */
[C---:B------:R-:W-:Y:S01]  /*6960*/  FFMA R116, R145.reuse, R7, R116 ;  /* 0x0000000791747223 */ /* 0x040fe20000000074 */
[----:B------:R-:W-:Y:S01]  /*6970*/  FFMA R117, R145, R4, R117 ;  /* 0x0000000491757223 */ /* 0x000fe20000000075 */
[----:B------:R3:W-:Y:S01]  /*6980*/  STS.128 [R219+0x400], R228 ;  /* 0x000400e4db007388 */ /* 0x0007e20000000c00 */
[--C-:B------:R-:W-:Y:S01]  /*6990*/  HADD2.F32 R5, -RZ, R154.reuse.H0_H0 ;  /* 0x2000009aff057230 */ /* 0x100fe20000004100 */
[----:B--2---:R-:W-:Y:S01]  /*69a0*/  F2FP.F16.F32.PACK_AB R232, R99, R98 ;  /* 0x0000006263e8723e */ /* 0x004fe200000000ff */
[----:B------:R-:W-:Y:S01]  /*69b0*/  HADD2.F32 R4, -RZ, R154.H1_H1 ;  /* 0x3000009aff047230 */ /* 0x000fe20000004100 */
[----:B------:R-:W-:Y:S01]  /*69c0*/  F2FP.F16.F32.PACK_AB R233, R101, R100 ;  /* 0x0000006465e9723e */ /* 0x000fe200000000ff */
        /* <DEDUP_REMOVED lines=10> */
[----:B-1----:R-:W-:Y:S01]  /*6a70*/  F2FP.F16.F32.PACK_AB R236, R107, R106 ;  /* 0x0000006a6bec723e */ /* 0x002fe200000000ff */
[----:B------:R-:W-:Y:S01]  /*6a80*/  HADD2.F32 R6, -RZ, R148.H1_H1 ;  /* 0x30000094ff067230 */ /* 0x000fe20000004100 */
[----:B------:R-:W-:Y:S01]  /*6a90*/  F2FP.F16.F32.PACK_AB R237, R109, R108 ;  /* 0x0000006c6ded723e */ /* 0x000fe200000000ff */
[--C-:B------:R-:W-:Y:S01]  /*6aa0*/  HADD2.F32 R5, -RZ, R149.reuse.H0_H0 ;  /* 0x20000095ff057230 */ /* 0x100fe20000004100 */
[----:B------:R-:W-:Y:S01]  /*6ab0*/  F2FP.F16.F32.PACK_AB R238, R111, R110 ;  /* 0x0000006e6fee723e */ /* 0x000fe200000000ff */
[----:B------:R-:W-:Y:S01]  /*6ac0*/  FFMA R122, R145, R4, R122 ;  /* 0x00000004917a7223 */ /* 0x000fe2000000007a */
[----:B------:R-:W-:Y:S01]  /*6ad0*/  F2FP.F16.F32.PACK_AB R239, R113, R112 ;  /* 0x0000007071ef723e */ /* 0x000fe200000000ff */
[C---:B------:R-:W-:Y:S01]  /*6ae0*/  FFMA R123, R145.reuse, R6, R123 ;  /* 0x00000006917b7223 */ /* 0x040fe2000000007b */
[----:B------:R-:W-:Y:S01]  /*6af0*/  FFMA R124, R145, R5, R124 ;  /* 0x00000005917c7223 */ /* 0x000fe2000000007c */
[----:B------:R-:W-:Y:S01]  /*6b00*/  HADD2.F32 R4, -RZ, R149.H1_H1 ;  /* 0x30000095ff047230 */ /* 0x000fe20000004100 */
[----:B------:R-:W-:Y:S01]  /*6b10*/  F2FP.F16.F32.PACK_AB R240, R115, R114 ;  /* 0x0000007273f0723e */ /* 0x000fe200000000ff */
[----:B------:R3:W-:Y:S01]  /*6b20*/  STS.128 [R221+0x400], R236 ;  /* 0x000400ecdd007388 */ /* 0x0007e20000000c00 */
[--C-:B------:R-:W-:Y:S01]  /*6b30*/  HADD2.F32 R5, -RZ, R150.reuse.H0_H0 ;  /* 0x20000096ff057230 */ /* 0x100fe20000004100 */
[----:B------:R-:W-:Y:S01]  /*6b40*/  F2FP.F16.F32.PACK_AB R241, R117, R116 ;  /* 0x0000007475f1723e */ /* 0x000fe200000000ff */
[----:B------:R-:W-:Y:S02]  /*6b50*/  HADD2.F32 R6, -RZ, R150.H1_H1 ;  /* 0x30000096ff067230 */ /* 0x000fe40000004100 */
[----:B------:R-:W-:Y:S01]  /*6b60*/  FFMA R125, R145, R4, R125 ;  /* 0x00000004917d7223 */ /* 0x000fe2000000007d */
[----:B------:R-:W-:Y:S01]  /*6b70*/  HADD2.F32 R7, -RZ, R151.H0_H0 ;  /* 0x20000097ff077230 */ /* 0x000fe20000004100 */
[----:B------:R-:W-:Y:S01]  /*6b80*/  F2FP.F16.F32.PACK_AB R242, R119, R118 ;  /* 0x0000007677f2723e */ /* 0x000fe200000000ff */
[----:B------:R-:W-:Y:S01]  /*6b90*/  FFMA R126, R145, R5, R126 ;  /* 0x00000005917e7223 */ /* 0x000fe2000000007e */
[----:B------:R-:W-:Y:S01]  /*6ba0*/  F2FP.F16.F32.PACK_AB R243, R121, R120 ;  /* 0x0000007879f3723e */ /* 0x000fe200000000ff */
[C---:B------:R-:W-:Y:S01]  /*6bb0*/  FFMA R127, R145.reuse, R6, R127 ;  /* 0x00000006917f7223 */ /* 0x040fe2000000007f */
[C---:B------:R-:W-:Y:S01]  /*6bc0*/  FFMA R128, R145.reuse, R7, R128 ;  /* 0x0000000791807223 */ /* 0x040fe20000000080 */
[----:B------:R-:W-:Y:S01]  /*6bd0*/  FFMA R129, R145, R8, R129 ;  /* 0x0000000891817223 */ /* 0x000fe20000000081 */
[----:B------:R-:W-:Y:S01]  /*6be0*/  F2FP.F16.F32.PACK_AB R244, R123, R122 ;  /* 0x0000007a7bf4723e */ /* 0x000fe200000000ff */
[----:B------:R3:W-:Y:S01]  /*6bf0*/  STS.128 [R214+0x400], R240 ;  /* 0x000400f0d6007388 */ /* 0x0007e20000000c00 */
[----:B------:R-:W-:Y:S02]  /*6c00*/  F2FP.F16.F32.PACK_AB R245, R125, R124 ;  /* 0x0000007c7df5723e */ /* 0x000fe400000000ff */
[----:B------:R-:W-:Y:S02]  /*6c10*/  F2FP.F16.F32.PACK_AB R246, R127, R126 ;  /* 0x0000007e7ff6723e */ /* 0x000fe400000000ff */
[----:B------:R-:W-:Y:S05]  /*6c20*/  F2FP.F16.F32.PACK_AB R247, R129, R128 ;  /* 0x0000008081f7723e */ /* 0x000fea00000000ff */
[----:B------:R3:W-:Y:S01]  /*6c30*/  STS.128 [R220+0x400], R244 ;  /* 0x000400f4dc007388 */ /* 0x0007e20000000c00 */
[----:B------:R-:W-:Y:S01]  /*6c40*/  @!PT LDS RZ, [RZ] ;  /* 0x00000000fffff984 */ /* 0x000fe20000000800 */
[----:B------:R-:W-:Y:S01]  /*6c50*/  @!PT LDS RZ, [RZ] ;  /* 0x00000000fffff984 */ /* 0x000fe20000000800 */
[----:B------:R-:W-:Y:S01]  /*6c60*/  @!PT LDS RZ, [RZ] ;  /* 0x00000000fffff984 */ /* 0x000fe20000000800 */
[----:B------:R-:W-:Y:S01]  /*6c70*/  @!PT LDS RZ, [RZ] ;  /* 0x00000000fffff984 */ /* 0x000fe20000000800 */
[----:B------:R1:W-:Y:S07]  /*6c80*/  MEMBAR.ALL.CTA ;  /* 0x0000000000007992 */ /* 0x0003ee0000008000 */
[----:B-1----:R-:W1:Y:S02]  /*6c90*/  FENCE.VIEW.ASYNC.S ;  /* 0x00000000000073c6 */ /* 0x002e640000000000 */
[----:B-1----:R-:W-:Y:S06]  /*6ca0*/  BAR.SYNC.DEFER_BLOCKING 0x1, 0x80 ;  /* 0x0042000000007b1d */ /* 0x002fec0000010000 */
[----:B------:R-:W-:Y:S05]  /*6cb0*/  @P0 BRA `(.L_x_97) ;  /* 0x0000000000280947 */ /* 0x000fea0003800000 */
[----:B------:R-:W-:Y:S02]  /*6cc0*/  UIADD3 UR4, UPT, UPT, UR48, 0x400, URZ ;  /* 0x0000040030047890 */ /* 0x000fe4000fffe0ff */
[----:B------:R-:W-:Y:S01]  /*6cd0*/  UIADD3 UR6, UP0, UPT, UR52, 0x680, URZ ;  /* 0x0000068034067890 */ /* 0x000fe2000ff1e0ff */
[----:B------:R-:W-:Y:S03]  /*6ce0*/  UMOV UR39, UR44 ;  /* 0x0000002c00277c82 */ /* 0x000fe60008000000 */
[----:B------:R-:W-:Y:S01]  /*6cf0*/  MOV R201, UR4 ;  /* 0x0000000400c97c02 */ /* 0x000fe20008000f00 */
[----:B------:R-:W-:Y:S03]  /*6d00*/  UIADD3.X UR7, UPT, UPT, URZ, UR53, URZ, UP0, !UPT ;  /* 0x00000035ff077290 */ /* 0x000fe600087fe4ff */
[----:B------:R-:W-:Y:S11]  /*6d10*/  R2UR UR36, R201 ;  /* 0x00000000c92472ca */ /* 0x000ff600000e0000 */
[----:B------:R-:W-:Y:S02]  /*6d20*/  @!UPT UIADD3 URZ, UPT, UPT, URZ, URZ, URZ ;  /* 0x000000fffffff290 */ /* 0x000fe4000fffe0ff */
[----:B------:R1:W-:Y:S01]  /*6d30*/  UTMASTG.3D [UR36], [UR6] ;  /* 0x00000024060073b5 */ /* 0x0003e20008010000 */
[----:B------:R0:W-:Y:S01]  /*6d40*/  UTMACMDFLUSH ;  /* 0x00000000000079b7 */ /* 0x0001e20000000000 */
[----:B-1----:R-:W-:Y:S04]  /*6d50*/  DEPBAR.LE SB0, 0x1 ;  /* 0x000080400000791a */ /* 0x002fe80000000000 */
.L_x_97:
[----:B------:R-:W-:Y:S05]  /*6d60*/  BSYNC.RECONVERGENT B0 ;  /* 0x0000000000007941 */ /* 0x000fea0003800200 */
.L_x_96:
[----:B------:R-:W-:Y:S01]  /*6d70*/  BAR.SYNC.DEFER_BLOCKING 0x1, 0x80 ;  /* 0x0042000000007b1d */ /* 0x000fe20000010000 */
[----:B------:R-:W-:Y:S01]  /*6d80*/  ISETP.NE.AND P1, PT, R212, RZ, PT ;  /* 0x000000ffd400720c */ /* 0x000fe20003f25270 */
[----:B------:R-:W-:Y:S01]  /*6d90*/  UISETP.NE.AND UP0, UPT, UR50, URZ, UPT ;  /* 0x000000ff3200728c */ /* 0x000fe2000bf05270 */
[----:B------:R-:W-:Y:S11]  /*6da0*/  LEA R3, R222, UR48, 0x3 ;  /* 0x00000030de037c11 */ /* 0x000ff6000f8e18ff */
[----:B------:R-:W-:Y:S01]  /*6db0*/  @P1 SHF.L.U32 R4, R205, 0x1f, RZ ;  /* 0x0000001fcd041819 */ /* 0x000fe200000006ff */
[----:B------:R-:W-:Y:S06]  /*6dc0*/  BRA.U !UP0, `(.L_x_98) ;  /* 0x0000000108247547 */ /* 0x000fec000b800000 */
[----:B------:R-:W-:Y:S01]  /*6dd0*/  IMAD.U32 R5, RZ, RZ, UR51 ;  /* 0x00000033ff057e24 */ /* 0x000fe2000f8e00ff */
[----:B------:R-:W-:Y:S01]  /*6de0*/  MOV R0, UR45 ;  /* 0x0000002d00007c02 */ /* 0x000fe20008000f00 */
[----:B------:R-:W-:Y:S03]  /*6df0*/  UIADD3 UR51, UPT, UPT, UR51, 0x1, URZ ;  /* 0x0000000133337890 */ /* 0x000fe6000fffe0ff */
[----:B------:R-:W-:Y:S01]  /*6e00*/  @P1 LEA R5, R5, UR48, 0x3 ;  /* 0x0000003005051c11 */ /* 0x000fe2000f8e18ff */
[----:B------:R-:W-:Y:S04]  /*6e10*/  UISETP.NE.AND UP0, UPT, UR51, 0x4, UPT ;  /* 0x000000043300788c */ /* 0x000fe8000bf05270 */
[----:B------:R-:W-:Y:S01]  /*6e20*/  @P1 VIADD R5, R5, 0x50 ;  /* 0x0000005005051836 */ /* 0x000fe20000000000 */
[----:B------:R-:W-:Y:S04]  /*6e30*/  USEL UR51, UR51, URZ, UP0 ;  /* 0x000000ff33337287 */ /* 0x000fe80008000000 */
[----:B------:R-:W-:Y:S04]  /*6e40*/  @P1 PRMT R0, R0, 0x654, R5 ;  /* 0x0000065400001816 */ /* 0x000fe80000000005 */
[----:B------:R1:W-:Y:S04]  /*6e50*/  @P1 SYNCS.ARRIVE.TRANS64.RED.A1T0 RZ, [R0+URZ], RZ ;  /* 0x000000ff00ff19a7 */ /* 0x0003e800081004ff */
.L_x_98:
[----:B------:R-:W2:Y:S01]  /*6e60*/  @P1 SYNCS.PHASECHK.TRANS64.TRYWAIT P0, [R3+URZ+0x30], R4 ;  /* 0x00003004030015a7 */ /* 0x000ea200080011ff */
[----:B------:R-:W-:Y:S01]  /*6e70*/  BSSY B1, `(.L_x_99) ;  /* 0x000001f000017945 */ /* 0x000fe20003800000 */
[----:B--2---:R-:W-:Y:S03]  /*6e80*/  @P1 SEL R225, RZ, 0x1, !P0 ;  /* 0x00000001ffe11807 */ /* 0x004fe60004000000 */
[----:B------:R-:W-:Y:S05]  /*6e90*/  @!P1 BRA `(.L_x_100) ;  /* 0x0000000000709947 */ /* 0x000fea0003800000 */
[----:B------:R-:W-:Y:S01]  /*6ea0*/  ISETP.NE.AND P1, PT, R226, RZ, PT ;  /* 0x000000ffe200720c */ /* 0x000fe20003f25270 */
[----:B------:R-:W-:Y:S01]  /*6eb0*/  BSSY B0, `(.L_x_101) ;  /* 0x000000b000007945 */ /* 0x000fe20003800000 */
[----:B------:R-:W-:Y:S11]  /*6ec0*/  ISETP.NE.AND P0, PT, R225, RZ, PT ;  /* 0x000000ffe100720c */ /* 0x000ff60003f05270 */
[----:B------:R-:W-:Y:S05]  /*6ed0*/  @P1 IMAD R7, R222, 0x4000, R217 ;  /* 0x00004000de071824 */ /* 0x000fea00078e02d9 */
[----:B-1----:R-:W-:Y:S04]  /*6ee0*/  @P1 IADD3 R0, PT, PT, R7, UR48, RZ ;  /* 0x0000003007001c10 */ /* 0x002fe8000fffe0ff */
[----:B------:R-:W-:Y:S01]  /*6ef0*/  @P1 IADD3 R6, PT, PT, R224, R0, RZ ;  /* 0x00000000e0061210 */ /* 0x000fe20007ffe0ff */
[--C-:B------:R-:W-:Y:S02]  /*6f00*/  @P1 IMAD.IADD R4, R223, 0x1, R0.reuse ;  /* 0x00000001df041824 */ /* 0x100fe400078e0200 */
[----:B------:R-:W-:Y:S01]  /*6f10*/  @P1 IMAD.IADD R5, R227, 0x1, R0 ;  /* 0x00000001e3051824 */ /* 0x000fe200078e0200 */
[----:B------:R-:W-:Y:S06]  /*6f20*/  @P0 BRA `(.L_x_102) ;  /* 0x00000000000c0947 */ /* 0x000fec0003800000 */
[----:B------:R-:W-:Y:S04]  /*6f30*/  SHF.L.U32 R0, R205, 0x1f, RZ ;  /* 0x0000001fcd007819 */ /* 0x000fe800000006ff */
[----:B------:R-:W1:Y:S02]  /*6f40*/  SYNCS.PHASECHK.TRANS64.TRYWAIT P0, [R3+URZ+0x30], R0 ;  /* 0x00003000030075a7 */ /* 0x000e6400080011ff */
[----:B-1----:R-:W-:Y:S05]  /*6f50*/  @!P0 BRA `(.L_x_103) ;  /* 0x0000004400fc8947 */ /* 0x002fea0003800000 */
.L_x_102:
[----:B------:R-:W-:Y:S05]  /*6f60*/  BSYNC B0 ;  /* 0x0000000000007941 */ /* 0x000fea0003800000 */
.L_x_101:
[----:B------:R-:W-:Y:S01]  /*6f70*/  ISETP.NE.AND P0, PT, R226, RZ, PT ;  /* 0x000000ffe200720c */ /* 0x000fe20003f05270 */
[----:B------:R-:W-:Y:S11]  /*6f80*/  VIADD R222, R222, 0x1 ;  /* 0x00000001dede7836 */ /* 0x000ff60000000000 */
[----:B------:R-:W-:Y:S01]  /*6f90*/  @!UPT UIADD3 URZ, UPT, UPT, URZ, URZ, URZ ;  /* 0x000000fffffff290 */ /* 0x000fe2000fffe0ff */
[----:B------:R2:W4:Y:S01]  /*6fa0*/  @P0 LDS.128 R176, [R7+UR48+0x400] ;  /* 0x0004003007b00984 */ /* 0x0005220008000c00 */
[--C-:B-1----:R-:W-:Y:S01]  /*6fb0*/  @P0 IMAD.IADD R0, R224, 0x1, R4.reuse ;  /* 0x00000001e0000824 */ /* 0x102fe200078e0204 */
[C---:B------:R-:W-:Y:S01]  /*6fc0*/  @P0 IADD3 R3, PT, PT, R227.reuse, R6, RZ ;  /* 0x00000006e3030210 */ /* 0x040fe20007ffe0ff */
[C---:B------:R-:W-:Y:S01]  /*6fd0*/  @P0 IMAD.IADD R8, R227.reuse, 0x1, R4 ;  /* 0x00000001e3080824 */ /* 0x040fe200078e0204 */
[----:B------:R2:W1:Y:S02]  /*6fe0*/  @P0 LDS.128 R172, [R5+0x400] ;  /* 0x0004000005ac0984 */ /* 0x0004640000000c00 */
[----:B------:R-:W-:Y:S02]  /*6ff0*/  @P0 IADD3 R9, PT, PT, R227, R0, RZ ;  /* 0x00000000e3090210 */ /* 0x000fe40007ffe0ff */
[----:B------:R2:W1:Y:S04]  /*7000*/  @P0 LDS.128 R168, [R6+0x400] ;  /* 0x0004000006a80984 */ /* 0x0004680000000c00 */
[----:B------:R2:W1:Y:S04]  /*7010*/  @P0 LDS.128 R164, [R3+0x400] ;  /* 0x0004000003a40984 */ /* 0x0004680000000c00 */
[----:B------:R2:W1:Y:S04]  /*7020*/  @P0 LDS.128 R160, [R4+0x400] ;  /* 0x0004000004a00984 */ /* 0x0004680000000c00 */
[----:B------:R2:W1:Y:S04]  /*7030*/  @P0 LDS.128 R156, [R8+0x400] ;  /* 0x00040000089c0984 */ /* 0x0004680000000c00 */
[----:B------:R2:W1:Y:S04]  /*7040*/  @P0 LDS.128 R152, [R0+0x400] ;  /* 0x0004000000980984 */ /* 0x0004680000000c00 */
[----:B------:R2:W1:Y:S02]  /*7050*/  @P0 LDS.128 R148, [R9+0x400] ;  /* 0x0004000009940984 */ /* 0x0004640000000c00 */
.L_x_100:
[----:B------:R-:W-:Y:S05]  /*7060*/  BSYNC B1 ;  /* 0x0000000000017941 */ /* 0x000fea0003800000 */
.L_x_99:
[----:B--2---:R-:W-:Y:S05]  /*7070*/  VIADD R3, R146, 0x40 ;  /* 0x0000004092037836 */ /* 0x004fea0000000000 */
[----:B------:R-:W-:Y:S04]  /*7080*/  SHF.R.U32.HI R3, RZ, 0x15, R3 ;  /* 0x00000015ff037819 */ /* 0x000fe80000011603 */
[----:B------:R-:W-:Y:S11]  /*7090*/  LOP3.LUT P0, RZ, R3, 0x3, R200, 0x48, !PT ;  /* 0x0000000303ff7812 */ /* 0x000ff600078048c8 */
[----:B------:R-:W-:Y:S02]  /*70a0*/  @!UPT UIADD3 URZ, UPT, UPT, URZ, URZ, URZ ;  /* 0x000000fffffff290 */ /* 0x000fe4000fffe0ff */
[----:B------:R-:W-:Y:S05]  /*70b0*/  @!P0 BRA `(.L_x_104) ;  /* 0x0000000000408947 */ /* 0x000fea0003800000 */
[----:B------:R-:W2:Y:S01]  /*70c0*/  LDCU.64 UR8, c[0x4][0x70] ;  /* 0x01000e00ff0877ac */ /* 0x000ea20008000a00 */
[----:B------:R-:W-:Y:S01]  /*70d0*/  MOV R15, 0x0 ;  /* 0x00000000000f7802 */ /* 0x000fe20000000f00 */
[----:B------:R-:W-:Y:S02]  /*70e0*/  HFMA2 R12, -RZ, RZ, 0, 5.9604644775390625e-08 ;  /* 0x00000001ff0c7431 */ /* 0x000fe400000001ff */
[----:B------:R-:W-:Y:S02]  /*70f0*/  IMAD.MOV.U32 R8, RZ, RZ, 0x192 ;  /* 0x00000192ff087424 */ /* 0x000fe400078e00ff */
[----:B------:R-:W-:Y:S01]  /*7100*/  IMAD.MOV.U32 R13, RZ, RZ, RZ ;  /* 0x000000ffff0d7224 */ /* 0x000fe200078e00ff */
[----:B------:R-:W5:Y:S01]  /*7110*/  LDCU.64 UR6, c[0x4][0x78] ;  /* 0x01000f00ff0677ac */ /* 0x000f620008000a00 */
[----:B------:R-:W1:Y:S01]  /*7120*/  LDC.64 R14, c[0x4][R15] ;  /* 0x010000000f0e7b82 */ /* 0x000e620000000a00 */
[----:B------:R-:W3:Y:S01]  /*7130*/  LDCU.64 UR4, c[0x4][0x10] ;  /* 0x01000200ff0477ac */ /* 0x000ee20008000a00 */
[----:B--2---:R-:W-:Y:S01]  /*7140*/  MOV R5, UR9 ;  /* 0x0000000900057c02 */ /* 0x004fe20008000f00 */
[----:B------:R-:W-:Y:S01]  /*7150*/  IMAD.U32 R4, RZ, RZ, UR8 ;  /* 0x00000008ff047e24 */ /* 0x000fe2000f8e00ff */
[----:B-----5:R-:W-:Y:S01]  /*7160*/  MOV R7, UR7 ;  /* 0x0000000700077c02 */ /* 0x020fe20008000f00 */
[----:B------:R-:W-:Y:S01]  /*7170*/  IMAD.U32 R6, RZ, RZ, UR6 ;  /* 0x00000006ff067e24 */ /* 0x000fe2000f8e00ff */
[----:B---3--:R-:W-:Y:S01]  /*7180*/  MOV R11, UR5 ;  /* 0x00000005000b7c02 */ /* 0x008fe20008000f00 */
[----:B------:R-:W-:Y:S02]  /*7190*/  IMAD.U32 R10, RZ, RZ, UR4 ;  /* 0x00000004ff0a7e24 */ /* 0x000fe4000f8e00ff */
[----:B------:R-:W-:Y:S07]  /*71a0*/  LEPC R20, `(.L_x_104) ;  /* 0x000000001014794e */ /* 0x000fee0000000000 */
[----:B-1--4-:R-:W-:Y:S05]  /*71b0*/  CALL.ABS.NOINC R14 ;  /* 0x000000000e007343 */ /* 0x012fea0003c00000 */
.L_x_104:
[----:B------:R-:W-:Y:S05]  /*71c0*/  WARPSYNC.ALL ;  /* 0x0000000000007948 */ /* 0x000fea0003800000 */
[----:B------:R-:W-:Y:S01]  /*71d0*/  R2UR UR4, R146 ;  /* 0x00000000920472ca */ /* 0x000fe200000e0000 */
[--C-:B----4-:R-:W-:Y:S01]  /*71e0*/  HADD2.F32 R140, -RZ, R176.reuse.H0_H0 ;  /* 0x200000b0ff8c7230 */ /* 0x110fe20000004100 */
[----:B------:R-:W-:Y:S01]  /*71f0*/  ISETP.NE.AND P6, PT, R212, RZ, PT ;  /* 0x000000ffd400720c */ /* 0x000fe20003fc5270 */
[----:B------:R-:W-:Y:S01]  /*7200*/  HADD2.F32 R142, -RZ, R176.H1_H1 ;  /* 0x300000b0ff8e7230 */ /* 0x000fe20000004100 */
[----:B------:R-:W-:Y:S01]  /*7210*/  MOV R3, UR51 ;  /* 0x0000003300037c02 */ /* 0x000fe20008000f00 */
[----:B------:R-:W-:Y:S01]  /*7220*/  BSSY.RECONVERGENT B0, `(.L_x_105) ;  /* 0x0000100000007945 */ /* 0x000fe20003800200 */
[----:B---3--:R-:W-:Y:S02]  /*7230*/  MOV R232, UR45 ;  /* 0x0000002d00e87c02 */ /* 0x008fe40008000f00 */
[----:B------:R-:W-:Y:S05]  /*7240*/  ISETP.NE.AND P0, PT, R209, RZ, PT ;  /* 0x000000ffd100720c */ /* 0x000fea0003f05270 */
[----:B------:R-:W1:Y:S02]  /*7250*/  LDTM.x64 R4, tmem[UR4+0x40] ;  /* 0x00004004000479ee */ /* 0x000e640008340000 */
[----:B------:R-:W-:Y:S04]  /*7260*/  @P6 LEA R3, R3, UR48, 0x3 ;  /* 0x0000003003036c11 */ /* 0x000fe8000f8e18ff */
[----:B------:R-:W-:Y:S04]  /*7270*/  @P6 IADD3 R3, PT, PT, R3, 0x50, RZ ;  /* 0x0000005003036810 */ /* 0x000fe80007ffe0ff */
[----:B------:R-:W-:Y:S01]  /*7280*/  @P6 PRMT R232, R232, 0x654, R3 ;  /* 0x00000654e8e86816 */ /* 0x000fe20000000003 */
[C-C-:B-1----:R-:W-:Y:S01]  /*7290*/  FFMA R0, R143.reuse, R4, R2.reuse ;  /* 0x000000048f007223 */ /* 0x142fe20000000002 */
        /* <DEDUP_REMOVED lines=70> */
[----:B------:R-:W-:Y:S02]  /*7700*/  HADD2.F32 R5, -RZ, R172.H0_H0 ;  /* 0x200000acff057230 */ /* 0x000fe40000004100 */
[----:B------:R-:W-:Y:S01]  /*7710*/  FFMA R69, R145, R4, R69 ;  /* 0x0000000491457223 */ /* 0x000fe20000000045 */
[----:B------:R-:W-:Y:S01]  /*7720*/  HADD2.F32 R4, -RZ, R178.H1_H1 ;  /* 0x300000b2ff047230 */ /* 0x000fe20000004100 */
[----:B------:R-:W-:Y:S01]  /*7730*/  F2FP.F16.F32.PACK_AB R228, R3, R0 ;  /* 0x0000000003e4723e */ /* 0x000fe200000000ff */
[--C-:B------:R-:W-:Y:S02]  /*7740*/  HADD2.F32 R3, -RZ, R179.reuse.H0_H0 ;  /* 0x200000b3ff037230 */ /* 0x100fe40000004100 */
[C---:B------:R-:W-:Y:S01]  /*7750*/  FFMA R70, R145.reuse, R7, R70 ;  /* 0x0000000791467223 */ /* 0x040fe20000000046 */
[----:B------:R-:W-:Y:S02]  /*7760*/  HADD2.F32 R0, -RZ, R179.H1_H1 ;  /* 0x300000b3ff007230 */ /* 0x000fe40000004100 */
[C---:B------:R-:W-:Y:S01]  /*7770*/  FFMA R71, R145.reuse, R4, R71 ;  /* 0x0000000491477223 */ /* 0x040fe20000000047 */
[----:B------:R-:W-:Y:S02]  /*7780*/  HADD2.F32 R4, -RZ, R172.H1_H1 ;  /* 0x300000acff047230 */ /* 0x000fe40000004100 */
[C---:B------:R-:W-:Y:S01]  /*7790*/  FFMA R72, R145.reuse, R3, R72 ;  /* 0x0000000391487223 */ /* 0x040fe20000000048 */
[----:B------:R-:W-:Y:S02]  /*77a0*/  HADD2.F32 R3, -RZ, R174.H0_H0 ;  /* 0x200000aeff037230 */ /* 0x000fe40000004100 */
        /* <DEDUP_REMOVED lines=14> */
[----:B------:R-:W-:Y:S01]  /*7890*/  HADD2.F32 R0, -RZ, R168.H1_H1 ;  /* 0x300000a8ff007230 */ /* 0x000fe20000004100 */
[----:B------:R-:W-:Y:S01]  /*78a0*/  F2FP.F16.F32.PACK_AB R230, R71, R70 ;  /* 0x0000004647e6723e */ /* 0x000fe200000000ff */
[C---:B------:R-:W-:Y:S01]  /*78b0*/  FFMA R80, R145.reuse, R3, R80 ;  /* 0x0000000391507223 */ /* 0x040fe20000000050 */
[----:B------:R-:W-:Y:S02]  /*78c0*/  HADD2.F32 R3, -RZ, R169.H0_H0 ;  /* 0x200000a9ff037230 */ /* 0x000fe40000004100 */
        /* <DEDUP_REMOVED lines=10> */
[----:B------:R-:W-:Y:S02]  /*7970*/  HADD2.F32 R0, -RZ, R164.H0_H0 ;  /* 0x200000a4ff007230 */ /* 0x000fe40000004100 */
[C---:B------:R-:W-:Y:S01]  /*7980*/  FFMA R86, R145.reuse, R3, R86 ;  /* 0x0000000391567223 */ /* 0x040fe20000000056 */
[----:B------:R-:W-:Y:S01]  /*7990*/  HADD2.F32 R3, -RZ, R166.H0_H0 ;  /* 0x200000a6ff037230 */ /* 0x000fe20000004100 */
[----:B------:R-:W-:Y:S01]  /*79a0*/  STS.128 [R217+UR48+0x4400], R228 ;  /* 0x004400e4d9007988 */ /* 0x000fe20008000c30 */
[C---:B------:R-:W-:Y:S01]  /*79b0*/  FFMA R87, R145.reuse, R4, R87 ;  /* 0x0000000491577223 */ /* 0x040fe20000000057 */
[----:B------:R-:W-:Y:S02]  /*79c0*/  HADD2.F32 R4, -RZ, R164.H1_H1 ;  /* 0x300000a4ff047230 */ /* 0x000fe40000004100 */
[C---:B------:R-:W-:Y:S01]  /*79d0*/  FFMA R88, R145.reuse, R5, R88 ;  /* 0x0000000591587223 */ /* 0x040fe20000000058 */
[--C-:B------:R-:W-:Y:S02]  /*79e0*/  HADD2.F32 R5, -RZ, R167.reuse.H0_H0 ;  /* 0x200000a7ff057230 */ /* 0x100fe40000004100 */
[C---:B------:R-:W-:Y:S01]  /*79f0*/  FFMA R89, R145.reuse, R6, R89 ;  /* 0x0000000691597223 */ /* 0x040fe20000000059 */
[----:B------:R-:W-:Y:S02]  /*7a00*/  HADD2.F32 R6, -RZ, R167.H1_H1 ;  /* 0x300000a7ff067230 */ /* 0x000fe40000004100 */
[C---:B------:R-:W-:Y:S01]  /*7a10*/  FFMA R90, R145.reuse, R0, R90 ;  /* 0x00000000915a7223 */ /* 0x040fe2000000005a */
[--C-:B------:R-:W-:Y:S02]  /*7a20*/  HADD2.F32 R0, -RZ, R165.reuse.H0_H0 ;  /* 0x200000a5ff007230 */ /* 0x100fe40000004100 */
[----:B------:R-:W-:Y:S01]  /*7a30*/  FFMA R91, R145, R4, R91 ;  /* 0x00000004915b7223 */ /* 0x000fe2000000005b */
[----:B------:R-:W-:Y:S01]  /*7a40*/  HADD2.F32 R4, -RZ, R166.H1_H1 ;  /* 0x300000a6ff047230 */ /* 0x000fe20000004100 */
[----:B------:R-:W-:Y:S01]  /*7a50*/  F2FP.F16.F32.PACK_AB R68, R75, R74 ;  /* 0x0000004a4b44723e */ /* 0x000fe200000000ff */
[----:B------:R-:W-:Y:S01]  /*7a60*/  FFMA R92, R145, R0, R92 ;  /* 0x00000000915c7223 */ /* 0x000fe2000000005c */
[----:B------:R-:W-:Y:S01]  /*7a70*/  HADD2.F32 R0, -RZ, R165.H1_H1 ;  /* 0x300000a5ff007230 */ /* 0x000fe20000004100 */
[----:B------:R-:W-:Y:S02]  /*7a80*/  F2FP.F16.F32.PACK_AB R69, R77, R76 ;  /* 0x0000004c4d45723e */ /* 0x000fe400000000ff */
[----:B------:R-:W-:Y:S02]  /*7a90*/  F2FP.F16.F32.PACK_AB R70, R79, R78 ;  /* 0x0000004e4f46723e */ /* 0x000fe400000000ff */
[C---:B------:R-:W-:Y:S01]  /*7aa0*/  FFMA R93, R145.reuse, R0, R93 ;  /* 0x00000000915d7223 */ /* 0x040fe2000000005d */
[--C-:B------:R-:W-:Y:S02]  /*7ab0*/  HADD2.F32 R0, -RZ, R160.reuse.H0_H0 ;  /* 0x200000a0ff007230 */ /* 0x100fe40000004100 */
[C---:B------:R-:W-:Y:S01]  /*7ac0*/  FFMA R94, R145.reuse, R3, R94 ;  /* 0x00000003915e7223 */ /* 0x040fe2000000005e */
[C---:B------:R-:W-:Y:S01]  /*7ad0*/  FFMA R95, R145.reuse, R4, R95 ;  /* 0x00000004915f7223 */ /* 0x040fe2000000005f */
[C---:B------:R-:W-:Y:S01]  /*7ae0*/  FFMA R96, R145.reuse, R5, R96 ;  /* 0x0000000591607223 */ /* 0x040fe20000000060 */
[C---:B------:R-:W-:Y:S01]  /*7af0*/  FFMA R97, R145.reuse, R6, R97 ;  /* 0x0000000691617223 */ /* 0x040fe20000000061 */
[----:B------:R-:W-:Y:S02]  /*7b00*/  HADD2.F32 R4, -RZ, R160.H1_H1 ;  /* 0x300000a0ff047230 */ /* 0x000fe40000004100 */
[----:B------:R-:W-:Y:S01]  /*7b10*/  FFMA R98, R145, R0, R98 ;  /* 0x0000000091627223 */ /* 0x000fe20000000062 */
[--C-:B------:R-:W-:Y:S01]  /*7b20*/  HADD2.F32 R3, -RZ, R161.reuse.H0_H0 ;  /* 0x200000a1ff037230 */ /* 0x100fe20000004100 */
[----:B------:R-:W-:Y:S01]  /*7b30*/  F2FP.F16.F32.PACK_AB R71, R81, R80 ;  /* 0x000000505147723e */ /* 0x000fe200000000ff */
[----:B------:R-:W-:Y:S02]  /*7b40*/  HADD2.F32 R0, -RZ, R161.H1_H1 ;  /* 0x300000a1ff007230 */ /* 0x000fe40000004100 */
[C---:B------:R-:W-:Y:S01]  /*7b50*/  FFMA R99, R145.reuse, R4, R99 ;  /* 0x0000000491637223 */ /* 0x040fe20000000063 */
[--C-:B------:R-:W-:Y:S02]  /*7b60*/  HADD2.F32 R5, -RZ, R163.reuse.H0_H0 ;  /* 0x200000a3ff057230 */ /* 0x100fe40000004100 */
[C---:B------:R-:W-:Y:S01]  /*7b70*/  FFMA R100, R145.reuse, R3, R100 ;  /* 0x0000000391647223 */ /* 0x040fe20000000064 */
[----:B------:R1:W-:Y:S01]  /*7b80*/  STS.128 [R218+0x4400], R68 ;  /* 0x00440044da007388 */ /* 0x0003e20000000c00 */
[----:B------:R-:W-:Y:S01]  /*7b90*/  FFMA R101, R145, R0, R101 ;  /* 0x0000000091657223 */ /* 0x000fe20000000065 */
[--C-:B------:R-:W-:Y:S01]  /*7ba0*/  HADD2.F32 R3, -RZ, R162.reuse.H0_H0 ;  /* 0x200000a2ff037230 */ /* 0x100fe20000004100 */
[----:B------:R-:W-:Y:S01]  /*7bb0*/  F2FP.F16.F32.PACK_AB R72, R83, R82 ;  /* 0x000000525348723e */ /* 0x000fe200000000ff */
[----:B------:R-:W-:Y:S01]  /*7bc0*/  HADD2.F32 R0, -RZ, R162.H1_H1 ;  /* 0x300000a2ff007230 */ /* 0x000fe20000004100 */
[----:B------:R-:W-:Y:S01]  /*7bd0*/  F2FP.F16.F32.PACK_AB R73, R85, R84 ;  /* 0x000000545549723e */ /* 0x000fe200000000ff */
[----:B------:R-:W-:Y:S02]  /*7be0*/  HADD2.F32 R4, -RZ, R163.H1_H1 ;  /* 0x300000a3ff047230 */ /* 0x000fe40000004100 */
[----:B------:R-:W-:Y:S01]  /*7bf0*/  FFMA R102, R145, R3, R102 ;  /* 0x0000000391667223 */ /* 0x000fe20000000066 */
[----:B------:R-:W-:Y:S01]  /*7c00*/  F2FP.F16.F32.PACK_AB R74, R87, R86 ;  /* 0x00000056574a723e */ /* 0x000fe200000000ff */
[----:B------:R-:W-:Y:S01]  /*7c10*/  FFMA R103, R145, R0, R103 ;  /* 0x0000000091677223 */ /* 0x000fe20000000067 */
[----:B------:R-:W-:Y:S01]  /*7c20*/  F2FP.F16.F32.PACK_AB R75, R89, R88 ;  /* 0x00000058594b723e */ /* 0x000fe200000000ff */
[C---:B------:R-:W-:Y:S01]  /*7c30*/  FFMA R104, R145.reuse, R5, R104 ;  /* 0x0000000591687223 */ /* 0x040fe20000000068 */
[--C-:B------:R-:W-:Y:S02]  /*7c40*/  HADD2.F32 R0, -RZ, R156.reuse.H0_H0 ;  /* 0x2000009cff007230 */ /* 0x100fe40000004100 */
[C---:B------:R-:W-:Y:S01]  /*7c50*/  FFMA R105, R145.reuse, R4, R105 ;  /* 0x0000000491697223 */ /* 0x040fe20000000069 */
[----:B------:R-:W-:Y:S01]  /*7c60*/  HADD2.F32 R4, -RZ, R156.H1_H1 ;  /* 0x3000009cff047230 */ /* 0x000fe20000004100 */
[----:B------:R2:W-:Y:S01]  /*7c70*/  STS.128 [R216+0x4400], R72 ;  /* 0x00440048d8007388 */ /* 0x0005e20000000c00 */
[--C-:B------:R-:W-:Y:S02]  /*7c80*/  HADD2.F32 R3, -RZ, R157.reuse.H0_H0 ;  /* 0x2000009dff037230 */ /* 0x100fe40000004100 */
[C---:B------:R-:W-:Y:S01]  /*7c90*/  FFMA R106, R145.reuse, R0, R106 ;  /* 0x00000000916a7223 */ /* 0x040fe2000000006a */
[----:B------:R-:W-:Y:S02]  /*7ca0*/  HADD2.F32 R0, -RZ, R157.H1_H1 ;  /* 0x3000009dff007230 */ /* 0x000fe40000004100 */
[----:B------:R-:W-:Y:S01]  /*7cb0*/  FFMA R107, R145, R4, R107 ;  /* 0x00000004916b7223 */ /* 0x000fe2000000006b */
[----:B------:R-:W-:Y:S01]  /*7cc0*/  F2FP.F16.F32.PACK_AB R76, R91, R90 ;  /* 0x0000005a5b4c723e */ /* 0x000fe200000000ff */
[----:B------:R-:W-:Y:S01]  /*7cd0*/  FFMA R108, R145, R3, R108 ;  /* 0x00000003916c7223 */ /* 0x000fe2000000006c */
[----:B------:R-:W-:Y:S01]  /*7ce0*/  F2FP.F16.F32.PACK_AB R77, R93, R92 ;  /* 0x0000005c5d4d723e */ /* 0x000fe200000000ff */
[--C-:B------:R-:W-:Y:S01]  /*7cf0*/  HADD2.F32 R3, -RZ, R158.reuse.H0_H0 ;  /* 0x2000009eff037230 */ /* 0x100fe20000004100 */
[----:B------:R-:W-:Y:S01]  /*7d00*/  F2FP.F16.F32.PACK_AB R78, R95, R94 ;  /* 0x0000005e5f4e723e */ /* 0x000fe200000000ff */
[----:B------:R-:W-:Y:S01]  /*7d10*/  HADD2.F32 R4, -RZ, R158.H1_H1 ;  /* 0x3000009eff047230 */ /* 0x000fe20000004100 */
[----:B------:R-:W-:Y:S01]  /*7d20*/  F2FP.F16.F32.PACK_AB R79, R97, R96 ;  /* 0x00000060614f723e */ /* 0x000fe200000000ff */
[C---:B------:R-:W-:Y:S01]  /*7d30*/  FFMA R109, R145.reuse, R0, R109 ;  /* 0x00000000916d7223 */ /* 0x040fe2000000006d */
[--C-:B------:R-:W-:Y:S02]  /*7d40*/  HADD2.F32 R5, -RZ, R159.reuse.H0_H0 ;  /* 0x2000009fff057230 */ /* 0x100fe40000004100 */
[C---:B------:R-:W-:Y:S01]  /*7d50*/  FFMA R110, R145.reuse, R3, R110 ;  /* 0x00000003916e7223 */ /* 0x040fe2000000006e */
[----:B------:R-:W-:Y:S01]  /*7d60*/  HADD2.F32 R0, -RZ, R159.H1_H1 ;  /* 0x3000009fff007230 */ /* 0x000fe20000004100 */
[----:B------:R3:W-:Y:S01]  /*7d70*/  STS.128 [R219+0x4400], R76 ;  /* 0x0044004cdb007388 */ /* 0x0007e20000000c00 */
[C---:B------:R-:W-:Y:S01]  /*7d80*/  FFMA R111, R145.reuse, R4, R111 ;  /* 0x00000004916f7223 */ /* 0x040fe2000000006f */
[C---:B------:R-:W-:Y:S01]  /*7d90*/  FFMA R112, R145.reuse, R5, R112 ;  /* 0x0000000591707223 */ /* 0x040fe20000000070 */
[--C-:B------:R-:W-:Y:S02]  /*7da0*/  HADD2.F32 R3, -RZ, R152.reuse.H0_H0 ;  /* 0x20000098ff037230 */ /* 0x100fe40000004100 */
[----:B------:R-:W-:Y:S01]  /*7db0*/  FFMA R113, R145, R0, R113 ;  /* 0x0000000091717223 */ /* 0x000fe20000000071 */
[----:B------:R-:W-:Y:S01]  /*7dc0*/  HADD2.F32 R0, -RZ, R152.H1_H1 ;  /* 0x30000098ff007230 */ /* 0x000fe20000004100 */
[----:B-1----:R-:W-:Y:S01]  /*7dd0*/  F2FP.F16.F32.PACK_AB R68, R99, R98 ;  /* 0x000000626344723e */ /* 0x002fe200000000ff */
[--C-:B------:R-:W-:Y:S02]  /*7de0*/  HADD2.F32 R5, -RZ, R153.reuse.H0_H0 ;  /* 0x20000099ff057230 */ /* 0x100fe40000004100 */
[C---:B------:R-:W-:Y:S01]  /*7df0*/  FFMA R114, R145.reuse, R3, R114 ;  /* 0x0000000391727223 */ /* 0x040fe20000000072 */
[----:B------:R-:W-:Y:S02]  /*7e00*/  HADD2.F32 R4, -RZ, R153.H1_H1 ;  /* 0x30000099ff047230 */ /* 0x000fe40000004100 */
[C---:B------:R-:W-:Y:S01]  /*7e10*/  FFMA R115, R145.reuse, R0, R115 ;  /* 0x0000000091737223 */ /* 0x040fe20000000073 */
[--C-:B------:R-:W-:Y:S02]  /*7e20*/  HADD2.F32 R0, -RZ, R154.reuse.H0_H0 ;  /* 0x2000009aff007230 */ /* 0x100fe40000004100 */
[C---:B------:R-:W-:Y:S01]  /*7e30*/  FFMA R116, R145.reuse, R5, R116 ;  /* 0x0000000591747223 */ /* 0x040fe20000000074 */
[--C-:B------:R-:W-:Y:S02]  /*7e40*/  HADD2.F32 R3, -RZ, R155.reuse.H0_H0 ;  /* 0x2000009bff037230 */ /* 0x100fe40000004100 */
[----:B------:R-:W-:Y:S01]  /*7e50*/  FFMA R117, R145, R4, R117 ;  /* 0x0000000491757223 */ /* 0x000fe20000000075 */
[----:B------:R-:W-:Y:S01]  /*7e60*/  HADD2.F32 R4, -RZ, R154.H1_H1 ;  /* 0x3000009aff047230 */ /* 0x000fe20000004100 */
[----:B------:R-:W-:Y:S01]  /*7e70*/  F2FP.F16.F32.PACK_AB R69, R101, R100 ;  /* 0x000000646545723e */ /* 0x000fe200000000ff */
[----:B------:R-:W-:Y:S01]  /*7e80*/  FFMA R118, R145, R0, R118 ;  /* 0x0000000091767223 */ /* 0x000fe20000000076 */
[----:B------:R-:W-:Y:S01]  /*7e90*/  F2FP.F16.F32.PACK_AB R70, R103, R102 ;  /* 0x000000666746723e */ /* 0x000fe200000000ff */
[----:B------:R-:W-:Y:S01]  /*7ea0*/  HADD2.F32 R0, -RZ, R155.H1_H1 ;  /* 0x3000009bff007230 */ /* 0x000fe20000004100 */
[----:B------:R-:W-:Y:S01]  /*7eb0*/  F2FP.F16.F32.PACK_AB R71, R105, R104 ;  /* 0x000000686947723e */ /* 0x000fe200000000ff */
[C---:B------:R-:W-:Y:S01]  /*7ec0*/  FFMA R119, R145.reuse, R4, R119 ;  /* 0x0000000491777223 */ /* 0x040fe20000000077 */
[----:B------:R-:W-:Y:S01]  /*7ed0*/  FFMA R120, R145, R3, R120 ;  /* 0x0000000391787223 */ /* 0x000fe20000000078 */
[----:B--2---:R-:W-:Y:S01]  /*7ee0*/  F2FP.F16.F32.PACK_AB R72, R107, R106 ;  /* 0x0000006a6b48723e */ /* 0x004fe200000000ff */
[----:B------:R-:W-:Y:S01]  /*7ef0*/  FFMA R121, R145, R0, R121 ;  /* 0x0000000091797223 */ /* 0x000fe20000000079 */
[----:B------:R1:W-:Y:S01]  /*7f00*/  STS.128 [R215+0x4400], R68 ;  /* 0x00440044d7007388 */ /* 0x0003e20000000c00 */
[--C-:B------:R-:W-:Y:S01]  /*7f10*/  HADD2.F32 R3, -RZ, R148.reuse.H0_H0 ;  /* 0x20000094ff037230 */ /* 0x100fe20000004100 */
[----:B------:R-:W-:Y:S01]  /*7f20*/  F2FP.F16.F32.PACK_AB R73, R109, R108 ;  /* 0x0000006c6d49723e */ /* 0x000fe200000000ff */
[----:B------:R-:W-:Y:S01]  /*7f30*/  HADD2.F32 R4, -RZ, R148.H1_H1 ;  /* 0x30000094ff047230 */ /* 0x000fe20000004100 */
[----:B------:R-:W-:Y:S01]  /*7f40*/  F2FP.F16.F32.PACK_AB R74, R111, R110 ;  /* 0x0000006e6f4a723e */ /* 0x000fe200000000ff */
[--C-:B------:R-:W-:Y:S01]  /*7f50*/  HADD2.F32 R5, -RZ, R149.reuse.H0_H0 ;  /* 0x20000095ff057230 */ /* 0x100fe20000004100 */
[----:B------:R-:W-:Y:S01]  /*7f60*/  F2FP.F16.F32.PACK_AB R75, R113, R112 ;  /* 0x00000070714b723e */ /* 0x000fe200000000ff */
[C---:B------:R-:W-:Y:S01]  /*7f70*/  FFMA R122, R145.reuse, R3, R122 ;  /* 0x00000003917a7223 */ /* 0x040fe2000000007a */
[----:B------:R-:W-:Y:S02]  /*7f80*/  HADD2.F32 R0, -RZ, R149.H1_H1 ;  /* 0x30000095ff007230 */ /* 0x000fe40000004100 */
[C---:B------:R-:W-:Y:S01]  /*7f90*/  FFMA R123, R145.reuse, R4, R123 ;  /* 0x00000004917b7223 */ /* 0x040fe2000000007b */
[--C-:B------:R-:W-:Y:S01]  /*7fa0*/  HADD2.F32 R3, -RZ, R150.reuse.H0_H0 ;  /* 0x20000096ff037230 */ /* 0x100fe20000004100 */
[----:B------:R1:W-:Y:S01]  /*7fb0*/  STS.128 [R221+0x4400], R72 ;  /* 0x00440048dd007388 */ /* 0x0003e20000000c00 */
[C---:B------:R-:W-:Y:S01]  /*7fc0*/  FFMA R124, R145.reuse, R5, R124 ;  /* 0x00000005917c7223 */ /* 0x040fe2000000007c */
[----:B------:R-:W-:Y:S02]  /*7fd0*/  HADD2.F32 R4, -RZ, R150.H1_H1 ;  /* 0x30000096ff047230 */ /* 0x000fe40000004100 */
[----:B------:R-:W-:Y:S01]  /*7fe0*/  FFMA R125, R145, R0, R125 ;  /* 0x00000000917d7223 */ /* 0x000fe2000000007d */
[--C-:B------:R-:W-:Y:S01]  /*7ff0*/  HADD2.F32 R5, -RZ, R151.reuse.H0_H0 ;  /* 0x20000097ff057230 */ /* 0x100fe20000004100 */
[----:B---3--:R-:W-:Y:S01]  /*8000*/  F2FP.F16.F32.PACK_AB R76, R115, R114 ;  /* 0x00000072734c723e */ /* 0x008fe200000000ff */
[----:B------:R-:W-:Y:S01]  /*8010*/  HADD2.F32 R6, -RZ, R151.H1_H1 ;  /* 0x30000097ff067230 */ /* 0x000fe20000004100 */
[----:B------:R-:W-:Y:S01]  /*8020*/  F2FP.F16.F32.PACK_AB R77, R117, R116 ;  /* 0x00000074754d723e */ /* 0x000fe200000000ff */
[----:B------:R-:W-:Y:S01]  /*8030*/  FFMA R126, R145, R3, R126 ;  /* 0x00000003917e7223 */ /* 0x000fe2000000007e */
[----:B------:R-:W-:Y:S01]  /*8040*/  F2FP.F16.F32.PACK_AB R78, R119, R118 ;  /* 0x00000076774e723e */ /* 0x000fe200000000ff */
[----:B------:R-:W-:Y:S01]  /*8050*/  FFMA R127, R145, R4, R127 ;  /* 0x00000004917f7223 */ /* 0x000fe2000000007f */
[----:B------:R-:W-:Y:S01]  /*8060*/  F2FP.F16.F32.PACK_AB R79, R121, R120 ;  /* 0x00000078794f723e */ /* 0x000fe200000000ff */
[C---:B------:R-:W-:Y:S01]  /*8070*/  FFMA R128, R145.reuse, R5, R128 ;  /* 0x0000000591807223 */ /* 0x040fe20000000080 */
[----:B------:R-:W-:Y:S01]  /*8080*/  FFMA R129, R145, R6, R129 ;  /* 0x0000000691817223 */ /* 0x000fe20000000081 */
[----:B------:R-:W-:Y:S02]  /*8090*/  F2FP.F16.F32.PACK_AB R80, R123, R122 ;  /* 0x0000007a7b50723e */ /* 0x000fe400000000ff */
[----:B------:R1:W-:Y:S01]  /*80a0*/  STS.128 [R214+0x4400], R76 ;  /* 0x0044004cd6007388 */ /* 0x0003e20000000c00 */
[----:B------:R-:W-:Y:S02]  /*80b0*/  F2FP.F16.F32.PACK_AB R81, R125, R124 ;  /* 0x0000007c7d51723e */ /* 0x000fe400000000ff */
[----:B------:R-:W-:Y:S02]  /*80c0*/  F2FP.F16.F32.PACK_AB R82, R127, R126 ;  /* 0x0000007e7f52723e */ /* 0x000fe400000000ff */
[----:B------:R-:W-:Y:S02]  /*80d0*/  F2FP.F16.F32.PACK_AB R83, R129, R128 ;  /* 0x000000808153723e */ /* 0x000fe400000000ff */
[----:B------:R-:W-:Y:S02]  /*80e0*/  LEA R0, R222, UR48, 0x3 ;  /* 0x00000030de007c11 */ /* 0x000fe4000f8e18ff */
[----:B------:R-:W-:Y:S01]  /*80f0*/  @P6 SHF.L.U32 R3, R205, 0x1f, RZ ;  /* 0x0000001fcd036819 */ /* 0x000fe200000006ff */
[----:B------:R1:W-:Y:S01]  /*8100*/  STS.128 [R220+0x4400], R80 ;  /* 0x00440050dc007388 */ /* 0x0003e20000000c00 */
[----:B------:R-:W-:Y:S01]  /*8110*/  @!PT LDS RZ, [RZ] ;  /* 0x00000000fffff984 */ /* 0x000fe20000000800 */
[----:B------:R-:W-:Y:S01]  /*8120*/  @!PT LDS RZ, [RZ] ;  /* 0x00000000fffff984 */ /* 0x000fe20000000800 */
[----:B------:R-:W-:Y:S01]  /*8130*/  @!PT LDS RZ, [RZ] ;  /* 0x00000000fffff984 */ /* 0x000fe20000000800 */
[----:B------:R-:W-:Y:S01]  /*8140*/  @!PT LDS RZ, [RZ] ;  /* 0x00000000fffff984 */ /* 0x000fe20000000800 */
[----:B------:R2:W-:Y:S07]  /*8150*/  MEMBAR.ALL.CTA ;  /* 0x0000000000007992 */ /* 0x0005ee0000008000 */
[----:B--2---:R-:W2:Y:S02]  /*8160*/  FENCE.VIEW.ASYNC.S ;  /* 0x00000000000073c6 */ /* 0x004ea40000000000 */
[----:B--2---:R-:W-:Y:S06]  /*8170*/  BAR.SYNC.DEFER_BLOCKING 0x1, 0x80 ;  /* 0x0042000000007b1d */ /* 0x004fec0000010000 */
[----:B------:R-:W-:Y:S05]  /*8180*/  @P0 BRA `(.L_x_106) ;  /* 0x0000000000240947 */ /* 0x000fea0003800000 */
[----:B------:R-:W-:Y:S02]  /*8190*/  UIADD3 UR8, UP0, UPT, UR52, 0x680, URZ ;  /* 0x0000068034087890 */ /* 0x000fe4000ff1e0ff */
[----:B------:R-:W-:Y:S02]  /*81a0*/  UIADD3 UR5, UPT, UPT, UR37, 0x40, URZ ;  /* 0x0000004025057890 */ /* 0x000fe4000fffe0ff */
[----:B------:R-:W-:Y:S02]  /*81b0*/  UIADD3 UR4, UPT, UPT, UR48, 0x4400, URZ ;  /* 0x0000440030047890 */ /* 0x000fe4000fffe0ff */
[----:B------:R-:W-:Y:S01]  /*81c0*/  UIADD3.X UR9, UPT, UPT, URZ, UR53, URZ, UP0, !UPT ;  /* 0x00000035ff097290 */ /* 0x000fe200087fe4ff */
[----:B------:R-:W-:Y:S01]  /*81d0*/  UMOV UR6, UR38 ;  /* 0x0000002600067c82 */ /* 0x000fe20008000000 */
[----:B------:R-:W-:Y:S07]  /*81e0*/  UMOV UR7, UR44 ;  /* 0x0000002c00077c82 */ /* 0x000fee0008000000 */
[----:B------:R2:W-:Y:S01]  /*81f0*/  UTMASTG.3D [UR4], [UR8] ;  /* 0x00000004080073b5 */ /* 0x0005e20008010000 */
[----:B------:R0:W-:Y:S01]  /*8200*/  UTMACMDFLUSH ;  /* 0x00000000000079b7 */ /* 0x0001e20000000000 */
[----:B--2---:R-:W-:Y:S04]  /*8210*/  DEPBAR.LE SB0, 0x1 ;  /* 0x000080400000791a */ /* 0x004fe80000000000 */
.L_x_106:
[----:B------:R-:W-:Y:S05]  /*8220*/  BSYNC.RECONVERGENT B0 ;  /* 0x0000000000007941 */ /* 0x000fea0003800200 */
.L_x_105:
[----:B------:R-:W-:Y:S01]  /*8230*/  BAR.SYNC.DEFER_BLOCKING 0x1, 0x80 ;  /* 0x0042000000007b1d */ /* 0x000fe20000010000 */
[----:B------:R-:W-:Y:S04]  /*8240*/  UIADD3 UR36, UPT, UPT, UR51, 0x1, URZ ;  /* 0x0000000133247890 */ /* 0x000fe8000fffe0ff */
[----:B------:R-:W-:Y:S04]  /*8250*/  UISETP.NE.AND UP0, UPT, UR36, 0x4, UPT ;  /* 0x000000042400788c */ /* 0x000fe8000bf05270 */
[----:B------:R-:W-:Y:S01]  /*8260*/  USEL UR36, UR36, URZ, UP0 ;  /* 0x000000ff24247287 */ /* 0x000fe20008000000 */
[----:B------:R2:W-:Y:S01]  /*8270*/  @P6 SYNCS.ARRIVE.TRANS64.RED.A1T0 RZ, [R232+URZ], RZ ;  /* 0x000000ffe8ff69a7 */ /* 0x0005e200081004ff */
[----:B------:R-:W-:Y:S01]  /*8280*/  BSSY B1, `(.L_x_107) ;  /* 0x0000020000017945 */ /* 0x000fe20003800000 */
[----:B------:R-:W3:Y:S02]  /*8290*/  @P6 SYNCS.PHASECHK.TRANS64.TRYWAIT P0, [R0+URZ+0x30], R3 ;  /* 0x00003003000065a7 */ /* 0x000ee400080011ff */
[----:B---3--:R-:W-:Y:S01]  /*82a0*/  @P6 SEL R225, RZ, 0x1, !P0 ;  /* 0x00000001ffe16807 */ /* 0x008fe20004000000 */
[----:B--2---:R-:W-:Y:S06]  /*82b0*/  @!P6 BRA `(.L_x_108) ;  /* 0x000000000070e947 */ /* 0x004fec0003800000 */
[----:B------:R-:W-:Y:S01]  /*82c0*/  ISETP.NE.AND P1, PT, R226, RZ, PT ;  /* 0x000000ffe200720c */ /* 0x000fe20003f25270 */
[----:B------:R-:W-:Y:S01]  /*82d0*/  BSSY B0, `(.L_x_109) ;  /* 0x000000b000007945 */ /* 0x000fe20003800000 */
[----:B------:R-:W-:Y:S11]  /*82e0*/  ISETP.NE.AND P0, PT, R225, RZ, PT ;  /* 0x000000ffe100720c */ /* 0x000ff60003f05270 */
[----:B------:R-:W-:Y:S05]  /*82f0*/  @P1 IMAD R6, R222, 0x4000, R217 ;  /* 0x00004000de061824 */ /* 0x000fea00078e02d9 */
[----:B------:R-:W-:Y:S04]  /*8300*/  @P1 IADD3 R8, PT, PT, R6, UR48, RZ ;  /* 0x0000003006081c10 */ /* 0x000fe8000fffe0ff */
[----:B------:R-:W-:Y:S01]  /*8310*/  @P1 IADD3 R4, PT, PT, R224, R8, RZ ;  /* 0x00000008e0041210 */ /* 0x000fe20007ffe0ff */
[--C-:B------:R-:W-:Y:S02]  /*8320*/  @P1 IMAD.IADD R3, R223, 0x1, R8.reuse ;  /* 0x00000001df031824 */ /* 0x100fe400078e0208 */
[----:B------:R-:W-:Y:S01]  /*8330*/  @P1 IMAD.IADD R5, R227, 0x1, R8 ;  /* 0x00000001e3051824 */ /* 0x000fe200078e0208 */
[----:B------:R-:W-:Y:S06]  /*8340*/  @P0 BRA `(.L_x_110) ;  /* 0x00000000000c0947 */ /* 0x000fec0003800000 */
[----:B------:R-:W-:Y:S04]  /*8350*/  SHF.L.U32 R7, R205, 0x1f, RZ ;  /* 0x0000001fcd077819 */ /* 0x000fe800000006ff */
[----:B------:R-:W2:Y:S02]  /*8360*/  SYNCS.PHASECHK.TRANS64.TRYWAIT P0, [R0+URZ+0x30], R7 ;  /* 0x00003007000075a7 */ /* 0x000ea400080011ff */
[----:B--2---:R-:W-:Y:S05]  /*8370*/  @!P0 BRA `(.L_x_111) ;  /* 0x0000003400088947 */ /* 0x004fea0003800000 */
.L_x_110:
[----:B------:R-:W-:Y:S05]  /*8380*/  BSYNC B0 ;  /* 0x0000000000007941 */ /* 0x000fea0003800000 */
.L_x_109:
[----:B------:R-:W-:Y:S01]  /*8390*/  ISETP.NE.AND P0, PT, R226, RZ, PT ;  /* 0x000000ffe200720c */ /* 0x000fe20003f05270 */
[----:B------:R-:W-:Y:S11]  /*83a0*/  VIADD R222, R222, 0x1 ;  /* 0x00000001dede7836 */ /* 0x000ff60000000000 */
[----:B------:R-:W-:Y:S01]  /*83b0*/  @!UPT UIADD3 URZ, UPT, UPT, URZ, URZ, URZ ;  /* 0x000000fffffff290 */ /* 0x000fe2000fffe0ff */
[----:B------:R3:W4:Y:S01]  /*83c0*/  @P0 LDS.128 R176, [R6+UR48+0x400] ;  /* 0x0004003006b00984 */ /* 0x0007220008000c00 */
[--C-:B--2---:R-:W-:Y:S01]  /*83d0*/  @P0 IMAD.IADD R0, R224, 0x1, R3.reuse ;  /* 0x00000001e0000824 */ /* 0x104fe200078e0203 */
[C---:B------:R-:W-:Y:S01]  /*83e0*/  @P0 IADD3 R7, PT, PT, R227.reuse, R4, RZ ;  /* 0x00000004e3070210 */ /* 0x040fe20007ffe0ff */
[C---:B------:R-:W-:Y:S01]  /*83f0*/  @P0 IMAD.IADD R8, R227.reuse, 0x1, R3 ;  /* 0x00000001e3080824 */ /* 0x040fe200078e0203 */
[----:B------:R3:W2:Y:S02]  /*8400*/  @P0 LDS.128 R172, [R5+0x400] ;  /* 0x0004000005ac0984 */ /* 0x0006a40000000c00 */
[----:B------:R-:W-:Y:S02]  /*8410*/  @P0 IADD3 R9, PT, PT, R227, R0, RZ ;  /* 0x00000000e3090210 */ /* 0x000fe40007ffe0ff */
[----:B------:R3:W1:Y:S04]  /*8420*/  @P0 LDS.128 R168, [R4+0x400] ;  /* 0x0004000004a80984 */ /* 0x0006680000000c00 */
[----:B------:R3:W1:Y:S04]  /*8430*/  @P0 LDS.128 R164, [R7+0x400] ;  /* 0x0004000007a40984 */ /* 0x0006680000000c00 */
[----:B------:R3:W1:Y:S04]  /*8440*/  @P0 LDS.128 R160, [R3+0x400] ;  /* 0x0004000003a00984 */ /* 0x0006680000000c00 */
[----:B------:R3:W1:Y:S04]  /*8450*/  @P0 LDS.128 R156, [R8+0x400] ;  /* 0x00040000089c0984 */ /* 0x0006680000000c00 */
[----:B------:R3:W1:Y:S04]  /*8460*/  @P0 LDS.128 R152, [R0+0x400] ;  /* 0x0004000000980984 */ /* 0x0006680000000c00 */
[----:B------:R3:W1:Y:S02]  /*8470*/  @P0 LDS.128 R148, [R9+0x400] ;  /* 0x0004000009940984 */ /* 0x0006640000000c00 */
.L_x_108:
[----:B------:R-:W-:Y:S05]  /*8480*/  BSYNC B1 ;  /* 0x0000000000017941 */ /* 0x000fea0003800000 */
.L_x_107:
[----:B---3--:R-:W-:Y:S05]  /*8490*/  VIADD R3, R146, 0x80 ;  /* 0x0000008092037836 */ /* 0x008fea0000000000 */
[----:B------:R-:W-:Y:S04]  /*84a0*/  SHF.R.U32.HI R3, RZ, 0x15, R3 ;  /* 0x00000015ff037819 */ /* 0x000fe80000011603 */
[----:B------:R-:W-:Y:S11]  /*84b0*/  LOP3.LUT P0, RZ, R3, 0x3, R200, 0x48, !PT ;  /* 0x0000000303ff7812 */ /* 0x000ff600078048c8 */
[----:B------:R-:W-:Y:S02]  /*84c0*/  @!UPT UIADD3 URZ, UPT, UPT, URZ, URZ, URZ ;  /* 0x000000fffffff290 */ /* 0x000fe4000fffe0ff */
[----:B------:R-:W-:Y:S05]  /*84d0*/  @!P0 BRA `(.L_x_112) ;  /* 0x0000000000408947 */ /* 0x000fea0003800000 */
[----:B------:R-:W3:Y:S01]  /*84e0*/  LDCU.64 UR8, c[0x4][0x70] ;  /* 0x01000e00ff0877ac */ /* 0x000ee20008000a00 */
[----:B------:R-:W-:Y:S01]  /*84f0*/  MOV R15, 0x0 ;  /* 0x00000000000f7802 */ /* 0x000fe20000000f00 */
[----:B------:R-:W-:Y:S02]  /*8500*/  HFMA2 R12, -RZ, RZ, 0, 5.9604644775390625e-08 ;  /* 0x00000001ff0c7431 */ /* 0x000fe400000001ff */
[----:B------:R-:W-:Y:S02]  /*8510*/  IMAD.MOV.U32 R8, RZ, RZ, 0x192 ;  /* 0x00000192ff087424 */ /* 0x000fe400078e00ff */
[----:B------:R-:W-:Y:S01]  /*8520*/  IMAD.MOV.U32 R13, RZ, RZ, RZ ;  /* 0x000000ffff0d7224 */ /* 0x000fe200078e00ff */
[----:B------:R-:W5:Y:S01]  /*8530*/  LDCU.64 UR6, c[0x4][0x78] ;  /* 0x01000f00ff0677ac */ /* 0x000f620008000a00 */
[----:B------:R-:W1:Y:S01]  /*8540*/  LDC.64 R14, c[0x4][R15] ;  /* 0x010000000f0e7b82 */ /* 0x000e620000000a00 */
[----:B------:R-:W2:Y:S01]  /*8550*/  LDCU.64 UR4, c[0x4][0x10] ;  /* 0x01000200ff0477ac */ /* 0x000ea20008000a00 */
[----:B---3--:R-:W-:Y:S01]  /*8560*/  MOV R5, UR9 ;  /* 0x0000000900057c02 */ /* 0x008fe20008000f00 */
[----:B------:R-:W-:Y:S01]  /*8570*/  IMAD.U32 R4, RZ, RZ, UR8 ;  /* 0x00000008ff047e24 */ /* 0x000fe2000f8e00ff */
[----:B-----5:R-:W-:Y:S01]  /*8580*/  MOV R7, UR7 ;  /* 0x0000000700077c02 */ /* 0x020fe20008000f00 */
[----:B------:R-:W-:Y:S01]  /*8590*/  IMAD.U32 R6, RZ, RZ, UR6 ;  /* 0x00000006ff067e24 */ /* 0x000fe2000f8e00ff */
[----:B--2---:R-:W-:Y:S01]  /*85a0*/  MOV R11, UR5 ;  /* 0x00000005000b7c02 */ /* 0x004fe20008000f00 */
[----:B------:R-:W-:Y:S02]  /*85b0*/  IMAD.U32 R10, RZ, RZ, UR4 ;  /* 0x00000004ff0a7e24 */ /* 0x000fe4000f8e00ff */
[----:B------:R-:W-:Y:S07]  /*85c0*/  LEPC R20, `(.L_x_112) ;  /* 0x000000001014794e */ /* 0x000fee0000000000 */
[----:B-1--4-:R-:W-:Y:S05]  /*85d0*/  CALL.ABS.NOINC R14 ;  /* 0x000000000e007343 */ /* 0x012fea0003c00000 */
.L_x_112:
[----:B------:R-:W-:Y:S05]  /*85e0*/  WARPSYNC.ALL ;  /* 0x0000000000007948 */ /* 0x000fea0003800000 */
[----:B------:R-:W-:Y:S01]  /*85f0*/  R2UR UR4, R146 ;  /* 0x00000000920472ca */ /* 0x000fe200000e0000 */
[--C-:B-1--4-:R-:W-:Y:S01]  /*8600*/  HADD2.F32 R68, -RZ, R176.reuse.H0_H0 ;  /* 0x200000b0ff447230 */ /* 0x112fe20000004100 */
[----:B------:R-:W-:Y:S01]  /*8610*/  ISETP.NE.AND P6, PT, R212, RZ, PT ;  /* 0x000000ffd400720c */ /* 0x000fe20003fc5270 */
[----:B------:R-:W-:Y:S01]  /*8620*/  HADD2.F32 R70, -RZ, R176.H1_H1 ;  /* 0x300000b0ff467230 */ /* 0x000fe20000004100 */
[----:B------:R-:W-:Y:S01]  /*8630*/  MOV R3, UR36 ;  /* 0x0000002400037c02 */ /* 0x000fe20008000f00 */
[--C-:B------:R-:W-:Y:S01]  /*8640*/  HADD2.F32 R69, -RZ, R178.reuse.H0_H0 ;  /* 0x200000b2ff457230 */ /* 0x100fe20000004100 */
[----:B------:R-:W-:Y:S01]  /*8650*/  MOV R72, UR45 ;  /* 0x0000002d00487c02 */ /* 0x000fe20008000f00 */
[----:B------:R-:W-:Y:S01]  /*8660*/  BSSY.RECONVERGENT B0, `(.L_x_113) ;  /* 0x00000fe000007945 */ /* 0x000fe20003800200 */
        /* <DEDUP_REMOVED lines=66> */
[--C-:B------:R-:W-:Y:S02]  /*8a90*/  HADD2.F32 R64, -RZ, R177.reuse.H1_H1 ;  /* 0x300000b1ff407230 */ /* 0x100fe40000004100 */
[C-C-:B------:R-:W-:Y:S01]  /*8aa0*/  FFMA R61, R143.reuse, R65, R2.reuse ;  /* 0x000000418f3d7223 */ /* 0x140fe20000000002 */
[----:B------:R-:W-:Y:S02]  /*8ab0*/  HADD2.F32 R65, -RZ, R177.H0_H0 ;  /* 0x200000b1ff417230 */ /* 0x000fe40000004100 */
[C-C-:B------:R-:W-:Y:S01]  /*8ac0*/  FFMA R66, R143.reuse, R66, R2.reuse ;  /* 0x000000428f427223 */ /* 0x140fe20000000002 */
[----:B------:R-:W-:Y:S01]  /*8ad0*/  FFMA R67, R143, R67, R2 ;  /* 0x000000438f437223 */ /* 0x000fe20000000002 */
[C---:B------:R-:W-:Y:S01]  /*8ae0*/  FFMA R0, R145.reuse, R68, R0 ;  /* 0x0000004491007223 */ /* 0x040fe20000000000 */
[C---:B------:R-:W-:Y:S01]  /*8af0*/  FFMA R3, R145.reuse, R70, R3 ;  /* 0x0000004691037223 */ /* 0x040fe20000000003 */
[C---:B------:R-:W-:Y:S01]  /*8b00*/  FFMA R6, R145.reuse, R65, R6 ;  /* 0x0000004191067223 */ /* 0x040fe20000000006 */
[C---:B------:R-:W-:Y:S01]  /*8b10*/  FFMA R7, R145.reuse, R64, R7 ;  /* 0x0000004091077223 */ /* 0x040fe20000000007 */
[----:B------:R-:W-:Y:S02]  /*8b20*/  HADD2.F32 R64, -RZ, R178.H1_H1 ;  /* 0x300000b2ff407230 */ /* 0x000fe40000004100 */
[----:B------:R-:W-:Y:S01]  /*8b30*/  FFMA R4, R145, R69, R4 ;  /* 0x0000004591047223 */ /* 0x000fe20000000004 */
[----:B------:R-:W-:Y:S01]  /*8b40*/  F2FP.F16.F32.PACK_AB R68, R3, R0 ;  /* 0x000000000344723e */ /* 0x000fe200000000ff */
[--C-:B------:R-:W-:Y:S01]  /*8b50*/  HADD2.F32 R3, -RZ, R179.reuse.H0_H0 ;  /* 0x200000b3ff037230 */ /* 0x100fe20000004100 */
[----:B------:R-:W-:Y:S01]  /*8b60*/  F2FP.F16.F32.PACK_AB R69, R7, R6 ;  /* 0x000000060745723e */ /* 0x000fe200000000ff */
[----:B------:R-:W-:Y:S02]  /*8b70*/  HADD2.F32 R0, -RZ, R179.H1_H1 ;  /* 0x300000b3ff007230 */ /* 0x000fe40000004100 */
[C---:B------:R-:W-:Y:S01]  /*8b80*/  FFMA R5, R145.reuse, R64, R5 ;  /* 0x0000004091057223 */ /* 0x040fe20000000005 */
[--C-:B--2---:R-:W-:Y:S02]  /*8b90*/  HADD2.F32 R7, -RZ, R172.reuse.H0_H0 ;  /* 0x200000acff077230 */ /* 0x104fe40000004100 */
[C---:B------:R-:W-:Y:S01]  /*8ba0*/  FFMA R10, R145.reuse, R3, R10 ;  /* 0x00000003910a7223 */ /* 0x040fe2000000000a */
[----:B------:R-:W-:Y:S02]  /*8bb0*/  HADD2.F32 R6, -RZ, R172.H1_H1 ;  /* 0x300000acff067230 */ /* 0x000fe40000004100 */
[----:B------:R-:W-:Y:S01]  /*8bc0*/  FFMA R11, R145, R0, R11 ;  /* 0x00000000910b7223 */ /* 0x000fe2000000000b */
[--C-:B------:R-:W-:Y:S01]  /*8bd0*/  HADD2.F32 R0, -RZ, R173.reuse.H0_H0 ;  /* 0x200000adff007230 */ /* 0x100fe20000004100 */
[----:B------:R-:W-:Y:S01]  /*8be0*/  F2FP.F16.F32.PACK_AB R70, R5, R4 ;  /* 0x000000040546723e */ /* 0x000fe200000000ff */
[----:B------:R-:W-:Y:S02]  /*8bf0*/  HADD2.F32 R4, -RZ, R173.H1_H1 ;  /* 0x300000adff047230 */ /* 0x000fe40000004100 */
[C---:B------:R-:W-:Y:S01]  /*8c00*/  FFMA R8, R145.reuse, R7, R8 ;  /* 0x0000000791087223 */ /* 0x040fe20000000008 */
[----:B------:R-:W-:Y:S02]  /*8c10*/  HADD2.F32 R3, -RZ, R174.H0_H0 ;  /* 0x200000aeff037230 */ /* 0x000fe40000004100 */
[C---:B------:R-:W-:Y:S01]  /*8c20*/  FFMA R9, R145.reuse, R6, R9 ;  /* 0x0000000691097223 */ /* 0x040fe20000000009 */
[----:B------:R-:W-:Y:S02]  /*8c30*/  HADD2.F32 R5, -RZ, R168.H0_H0 ;  /* 0x200000a8ff057230 */ /* 0x000fe40000004100 */
[C---:B------:R-:W-:Y:S01]  /*8c40*/  FFMA R14, R145.reuse, R0, R14 ;  /* 0x00000000910e7223 */ /* 0x040fe2000000000e */
[----:B------:R-:W-:Y:S02]  /*8c50*/  HADD2.F32 R0, -RZ, R174.H1_H1 ;  /* 0x300000aeff007230 */ /* 0x000fe40000004100 */
[C---:B------:R-:W-:Y:S01]  /*8c60*/  FFMA R15, R145.reuse, R4, R15 ;  /* 0x00000004910f7223 */ /* 0x040fe2000000000f */
[--C-:B------:R-:W-:Y:S02]  /*8c70*/  HADD2.F32 R4, -RZ, R175.reuse.H1_H1 ;  /* 0x300000afff047230 */ /* 0x100fe40000004100 */
[C---:B------:R-:W-:Y:S01]  /*8c80*/  FFMA R12, R145.reuse, R3, R12 ;  /* 0x00000003910c7223 */ /* 0x040fe2000000000c */
[----:B------:R-:W-:Y:S02]  /*8c90*/  HADD2.F32 R3, -RZ, R175.H0_H0 ;  /* 0x200000afff037230 */ /* 0x000fe40000004100 */
[----:B------:R-:W-:Y:S01]  /*8ca0*/  FFMA R13, R145, R0, R13 ;  /* 0x00000000910d7223 */ /* 0x000fe2000000000d */
[----:B------:R-:W-:Y:S01]  /*8cb0*/  HADD2.F32 R0, -RZ, R168.H1_H1 ;  /* 0x300000a8ff007230 */ /* 0x000fe20000004100 */
[----:B------:R-:W-:Y:S01]  /*8cc0*/  F2FP.F16.F32.PACK_AB R71, R11, R10 ;  /* 0x0000000a0b47723e */ /* 0x000fe200000000ff */
[----:B------:R-:W-:Y:S02]  /*8cd0*/  HADD2.F32 R6, -RZ, R171.H1_H1 ;  /* 0x300000abff067230 */ /* 0x000fe40000004100 */
        /* <DEDUP_REMOVED lines=10> */
[----:B------:R1:W-:Y:S01]  /*8d80*/  STS.128 [R217+UR48+0x8400], R68 ;  /* 0x00840044d9007988 */ /* 0x0003e20008000c30 */
[----:B------:R-:W-:Y:S01]  /*8d90*/  F2FP.F16.F32.PACK_AB R8, R9, R8 ;  /* 0x000000080908723e */ /* 0x000fe200000000ff */
[C---:B------:R-:W-:Y:S01]  /*8da0*/  FFMA R23, R145.reuse, R0, R23 ;  /* 0x0000000091177223 */ /* 0x040fe20000000017 */
[----:B------:R-:W-:Y:S02]  /*8db0*/  HADD2.F32 R0, -RZ, R164.H0_H0 ;  /* 0x200000a4ff007230 */ /* 0x000fe40000004100 */
[C---:B------:R-:W-:Y:S01]  /*8dc0*/  FFMA R20, R145.reuse, R3, R20 ;  /* 0x0000000391147223 */ /* 0x040fe20000000014 */
[----:B------:R-:W-:Y:S02]  /*8dd0*/  HADD2.F32 R3, -RZ, R166.H0_H0 ;  /* 0x200000a6ff037230 */ /* 0x000fe40000004100 */
        /* <DEDUP_REMOVED lines=18> */
[----:B------:R1:W-:Y:S01]  /*8f00*/  STS.128 [R218+0x8400], R8 ;  /* 0x00840008da007388 */ /* 0x0003e20000000c00 */
[--C-:B------:R-:W-:Y:S02]  /*8f10*/  HADD2.F32 R3, -RZ, R161.reuse.H0_H0 ;  /* 0x200000a1ff037230 */ /* 0x100fe40000004100 */
[C---:B------:R-:W-:Y:S01]  /*8f20*/  FFMA R29, R145.reuse, R4, R29 ;  /* 0x00000004911d7223 */ /* 0x040fe2000000001d */
[C---:B------:R-:W-:Y:S01]  /*8f30*/  FFMA R34, R145.reuse, R5, R34 ;  /* 0x0000000591227223 */ /* 0x040fe20000000022 */
[C---:B------:R-:W-:Y:S01]  /*8f40*/  FFMA R35, R145.reuse, R6, R35 ;  /* 0x0000000691237223 */ /* 0x040fe20000000023 */
[----:B------:R-:W-:Y:S02]  /*8f50*/  HADD2.F32 R4, -RZ, R160.H1_H1 ;  /* 0x300000a0ff047230 */ /* 0x000fe40000004100 */
[----:B------:R-:W-:Y:S01]  /*8f60*/  FFMA R32, R145, R0, R32 ;  /* 0x0000000091207223 */ /* 0x000fe20000000020 */
[----:B------:R-:W-:Y:S01]  /*8f70*/  HADD2.F32 R0, -RZ, R161.H1_H1 ;  /* 0x300000a1ff007230 */ /* 0x000fe20000004100 */
[----:B------:R-:W-:Y:S01]  /*8f80*/  F2FP.F16.F32.PACK_AB R16, R17, R16 ;  /* 0x000000101110723e */ /* 0x000fe200000000ff */
[--C-:B------:R-:W-:Y:S02]  /*8f90*/  HADD2.F32 R5, -RZ, R163.reuse.H0_H0 ;  /* 0x200000a3ff057230 */ /* 0x100fe40000004100 */
[C---:B------:R-:W-:Y:S01]  /*8fa0*/  FFMA R33, R145.reuse, R4, R33 ;  /* 0x0000000491217223 */ /* 0x040fe20000000021 */
[C---:B------:R-:W-:Y:S01]  /*8fb0*/  FFMA R38, R145.reuse, R3, R38 ;  /* 0x0000000391267223 */ /* 0x040fe20000000026 */
[----:B------:R-:W-:Y:S01]  /*8fc0*/  FFMA R39, R145, R0, R39 ;  /* 0x0000000091277223 */ /* 0x000fe20000000027 */
[--C-:B------:R-:W-:Y:S01]  /*8fd0*/  HADD2.F32 R3, -RZ, R162.reuse.H0_H0 ;  /* 0x200000a2ff037230 */ /* 0x100fe20000004100 */
[----:B------:R-:W-:Y:S01]  /*8fe0*/  F2FP.F16.F32.PACK_AB R17, R23, R22 ;  /* 0x000000161711723e */ /* 0x000fe200000000ff */
        /* <DEDUP_REMOVED lines=35> */
[----:B------:R-:W-:Y:S01]  /*9220*/  FFMA R54, R145, R5, R54 ;  /* 0x0000000591367223 */ /* 0x000fe20000000036 */
[----:B------:R-:W-:Y:S01]  /*9230*/  F2FP.F16.F32.PACK_AB R32, R33, R32 ;  /* 0x000000202120723e */ /* 0x000fe200000000ff */
[----:B------:R1:W-:Y:S01]  /*9240*/  STS.128 [R219+0x8400], R24 ;  /* 0x00840018db007388 */ /* 0x0003e20000000c00 */
[----:B------:R-:W-:Y:S01]  /*9250*/  FFMA R55, R145, R4, R55 ;  /* 0x0000000491377223 */ /* 0x000fe20000000037 */
[--C-:B------:R-:W-:Y:S01]  /*9260*/  HADD2.F32 R0, -RZ, R154.reuse.H0_H0 ;  /* 0x2000009aff007230 */ /* 0x100fe20000004100 */
[----:B------:R-:W-:Y:S01]  /*9270*/  F2FP.F16.F32.PACK_AB R33, R39, R38 ;  /* 0x000000262721723e */ /* 0x000fe200000000ff */
[----:B------:R-:W-:Y:S01]  /*9280*/  HADD2.F32 R4, -RZ, R154.H1_H1 ;  /* 0x3000009aff047230 */ /* 0x000fe20000004100 */
[----:B------:R-:W-:Y:S01]  /*9290*/  F2FP.F16.F32.PACK_AB R34, R37, R36 ;  /* 0x000000242522723e */ /* 0x000fe200000000ff */
[--C-:B------:R-:W-:Y:S01]  /*92a0*/  HADD2.F32 R3, -RZ, R155.reuse.H0_H0 ;  /* 0x2000009bff037230 */ /* 0x100fe20000004100 */
[----:B------:R-:W-:Y:S01]  /*92b0*/  F2FP.F16.F32.PACK_AB R35, R43, R42 ;  /* 0x0000002a2b23723e */ /* 0x000fe200000000ff */
[C---:B------:R-:W-:Y:S01]  /*92c0*/  FFMA R52, R145.reuse, R0, R52 ;  /* 0x0000000091347223 */ /* 0x040fe20000000034 */
[C---:B------:R-:W-:Y:S01]  /*92d0*/  FFMA R53, R145.reuse, R4, R53 ;  /* 0x0000000491357223 */ /* 0x040fe20000000035 */
[----:B------:R-:W-:Y:S02]  /*92e0*/  HADD2.F32 R0, -RZ, R155.H1_H1 ;  /* 0x3000009bff007230 */ /* 0x000fe40000004100 */
        /* <DEDUP_REMOVED lines=8> */
[----:B------:R-:W-:Y:S01]  /*9370*/  FFMA R59, R145, R0, R59 ;  /* 0x00000000913b7223 */ /* 0x000fe2000000003b */
[----:B------:R-:W-:Y:S01]  /*9380*/  F2FP.F16.F32.PACK_AB R43, R51, R50 ;  /* 0x00000032332b723e */ /* 0x000fe200000000ff */
[C---:B------:R-:W-:Y:S01]  /*9390*/  FFMA R56, R145.reuse, R3, R56 ;  /* 0x0000000391387223 */ /* 0x040fe20000000038 */
[----:B------:R-:W-:Y:S02]  /*93a0*/  HADD2.F32 R0, -RZ, R149.H1_H1 ;  /* 0x30000095ff007230 */ /* 0x000fe40000004100 */
[C---:B------:R-:W-:Y:S01]  /*93b0*/  FFMA R57, R145.reuse, R4, R57 ;  /* 0x0000000491397223 */ /* 0x040fe20000000039 */
[--C-:B------:R-:W-:Y:S01]  /*93c0*/  HADD2.F32 R3, -RZ, R150.reuse.H0_H0 ;  /* 0x20000096ff037230 */ /* 0x100fe20000004100 */
[----:B------:R1:W-:Y:S01]  /*93d0*/  STS.128 [R221+0x8400], R40 ;  /* 0x00840028dd007388 */ /* 0x0003e20000000c00 */
[----:B------:R-:W-:Y:S01]  /*93e0*/  FFMA R62, R145, R5, R62 ;  /* 0x00000005913e7223 */ /* 0x000fe2000000003e */
[----:B------:R-:W-:Y:S01]  /*93f0*/  HADD2.F32 R4, -RZ, R150.H1_H1 ;  /* 0x30000096ff047230 */ /* 0x000fe20000004100 */
[----:B------:R-:W-:Y:S01]  /*9400*/  F2FP.F16.F32.PACK_AB R48, R49, R48 ;  /* 0x000000303130723e */ /* 0x000fe200000000ff */
[--C-:B------:R-:W-:Y:S02]  /*9410*/  HADD2.F32 R5, -RZ, R151.reuse.H0_H0 ;  /* 0x20000097ff057230 */ /* 0x100fe40000004100 */
[----:B------:R-:W-:Y:S01]  /*9420*/  FFMA R63, R145, R0, R63 ;  /* 0x00000000913f7223 */ /* 0x000fe2000000003f */
        /* <DEDUP_REMOVED lines=33> */
.L_x_114:
[----:B------:R-:W-:Y:S05]  /*9640*/  BSYNC.RECONVERGENT B0 ;  /* 0x0000000000007941 */ /* 0x000fea0003800200 */
.L_x_113:
        /* <DEDUP_REMOVED lines=21> */
.L_x_118:
[----:B------:R-:W-:Y:S05]  /*97a0*/  BSYNC B0 ;  /* 0x0000000000007941 */ /* 0x000fea0003800000 */
.L_x_117:
[----:B------:R-:W-:Y:S11]  /*97b0*/  ISETP.NE.AND P0, PT, R226, RZ, PT ;  /* 0x000000ffe200720c */ /* 0x000ff60003f05270 */
[----:B------:R-:W-:Y:S02]  /*97c0*/  @!UPT UIADD3 URZ, UPT, UPT, URZ, URZ, URZ ;  /* 0x000000fffffff290 */ /* 0x000fe4000fffe0ff */
[----:B------:R3:W4:Y:S01]  /*97d0*/  @P0 LDS.128 R176, [R222+UR48+0x400] ;  /* 0x00040030deb00984 */ /* 0x0007220008000c00 */
[----:B------:R-:W-:Y:S01]  /*97e0*/  @P0 IMAD.IADD R224, R224, 0x1, R223 ;  /* 0x00000001e0e00824 */ /* 0x000fe200078e02df */
[C---:B--2---:R-:W-:Y:S01]  /*97f0*/  @P0 IADD3 R3, PT, PT, R227.reuse, R223, RZ ;  /* 0x000000dfe3030210 */ /* 0x044fe20007ffe0ff */
        /* <DEDUP_REMOVED lines=9> */
.L_x_116:
[----:B------:R-:W-:Y:S05]  /*9890*/  BSYNC B1 ;  /* 0x0000000000017941 */ /* 0x000fea0003800000 */
.L_x_115:
        /* <DEDUP_REMOVED lines=8> */
[----:B-1----:R-:W-:Y:S02]  /*9920*/  IMAD.MOV.U32 R8, RZ, RZ, 0x192 ;  /* 0x00000192ff087424 */ /* 0x002fe400078e00ff */
[----:B------:R-:W-:Y:S01]  /*9930*/  IMAD.MOV.U32 R13, RZ, RZ, RZ ;  /* 0x000000ffff0d7224 */ /* 0x000fe200078e00ff */
[----:B------:R-:W1:Y:S01]  /*9940*/  LDCU.64 UR6, c[0x4][0x78] ;  /* 0x01000f00ff0677ac */ /* 0x000e620008000a00 */
[----:B------:R-:W2:Y:S01]  /*9950*/  LDC.64 R14, c[0x4][R15] ;  /* 0x010000000f0e7b82 */ /* 0x000ea20000000a00 */
[----:B------:R-:W5:Y:S01]  /*9960*/  LDCU.64 UR4, c[0x4][0x10] ;  /* 0x01000200ff0477ac */ /* 0x000f620008000a00 */
[----:B---3--:R-:W-:Y:S01]  /*9970*/  MOV R5, UR9 ;  /* 0x0000000900057c02 */ /* 0x008fe20008000f00 */
[----:B------:R-:W-:Y:S01]  /*9980*/  IMAD.U32 R4, RZ, RZ, UR8 ;  /* 0x00000008ff047e24 */ /* 0x000fe2000f8e00ff */
[----:B-1----:R-:W-:Y:S01]  /*9990*/  MOV R7, UR7 ;  /* 0x0000000700077c02 */ /* 0x002fe20008000f00 */
[----:B------:R-:W-:Y:S01]  /*99a0*/  IMAD.U32 R6, RZ, RZ, UR6 ;  /* 0x00000006ff067e24 */ /* 0x000fe2000f8e00ff */
[----:B-----5:R-:W-:Y:S01]  /*99b0*/  MOV R11, UR5 ;  /* 0x00000005000b7c02 */ /* 0x020fe20008000f00 */
[----:B------:R-:W-:Y:S02]  /*99c0*/  IMAD.U32 R10, RZ, RZ, UR4 ;  /* 0x00000004ff0a7e24 */ /* 0x000fe4000f8e00ff */
[----:B------:R-:W-:Y:S07]  /*99d0*/  LEPC R20, `(.L_x_120) ;  /* 0x000000001014794e */ /* 0x000fee0000000000 */
[----:B--2-4-:R-:W-:Y:S05]  /*99e0*/  CALL.ABS.NOINC R14 ;  /* 0x000000000e007343 */ /* 0x014fea0003c00000 */
.L_x_120:
[----:B------:R-:W-:Y:S01]  /*99f0*/  ISETP.NE.AND P0, PT, R209, RZ, PT ;  /* 0x000000ffd100720c */ /* 0x000fe20003f05270 */
[----:B------:R-:W-:Y:S05]  /*9a00*/  WARPSYNC.ALL ;  /* 0x0000000000007948 */ /* 0x000fea0003800000 */
[----:B------:R-:W-:Y:S01]  /*9a10*/  R2UR UR4, R146 ;  /* 0x00000000920472ca */ /* 0x000fe200000e0000 */
[--C-:B-1--4-:R-:W-:Y:S01]  /*9a20*/  HADD2.F32 R68, -RZ, R176.reuse.H0_H0 ;  /* 0x200000b0ff447230 */ /* 0x112fe20000004100 */
[----:B------:R-:W-:Y:S01]  /*9a30*/  R2UR UR5, R147 ;  /* 0x00000000930572ca */ /* 0x000fe200000e0000 */
[----:B------:R-:W-:Y:S01]  /*9a40*/  HADD2.F32 R70, -RZ, R176.H1_H1 ;  /* 0x300000b0ff467230 */ /* 0x000fe20000004100 */
[----:B------:R-:W-:Y:S01]  /*9a50*/  BSSY.RECONVERGENT B0, `(.L_x_121) ;  /* 0x00000fd000007945 */ /* 0x000fe20003800200 */
[--C-:B------:R-:W-:Y:S02]  /*9a60*/  HADD2.F32 R69, -RZ, R177.reuse.H0_H0 ;  /* 0x200000b1ff457230 */ /* 0x100fe40000004100 */
[----:B------:R-:W-:Y:S02]  /*9a70*/  HADD2.F32 R72, -RZ, R177.H1_H1 ;  /* 0x300000b1ff487230 */ /* 0x000fe40000004100 */
[--C-:B------:R-:W-:Y:S02]  /*9a80*/  HADD2.F32 R71, -RZ, R178.reuse.H0_H0 ;  /* 0x200000b2ff477230 */ /* 0x100fe40000004100 */
[----:B------:R-:W-:Y:S02]  /*9a90*/  HADD2.F32 R74, -RZ, R178.H1_H1 ;  /* 0x300000b2ff4a7230 */ /* 0x000fe40000004100 */
[----:B------:R-:W1:Y:S01]  /*9aa0*/  LDTM.x64 R4, tmem[UR4+0xc0] ;  /* 0x0000c004000479ee */ /* 0x000e620008340000 */
[----:B------:R-:W-:Y:S01]  /*9ab0*/  NOP ;  /* 0x0000000000007918 */ /* 0x000fe20000000000 */
[----:B------:R-:W-:Y:S01]  /*9ac0*/  UIADD3 UR5, UPT, UPT, UR5, 0xb0, URZ ;  /* 0x000000b005057890 */ /* 0x000fe2000fffe0ff */
[--C-:B------:R-:W-:Y:S02]  /*9ad0*/  HADD2.F32 R73, -RZ, R179.reuse.H0_H0 ;  /* 0x200000b3ff497230 */ /* 0x100fe40000004100 */
[----:B------:R-:W-:Y:S01]  /*9ae0*/  HADD2.F32 R76, -RZ, R179.H1_H1 ;  /* 0x300000b3ff4c7230 */ /* 0x000fe20000004100 */
[----:B------:R-:W-:Y:S01]  /*9af0*/  UPRMT UR5, UR45, 0x654, UR5 ;  /* 0x000006542d057896 */ /* 0x000fe20008000005 */
[--C-:B--2---:R-:W-:Y:S02]  /*9b00*/  HADD2.F32 R75, -RZ, R172.reuse.H0_H0 ;  /* 0x200000acff4b7230 */ /* 0x104fe40000004100 */
[----:B------:R-:W-:Y:S02]  /*9b10*/  HADD2.F32 R78, -RZ, R172.H1_H1 ;  /* 0x300000acff4e7230 */ /* 0x000fe40000004100 */
[--C-:B------:R-:W-:Y:S02]  /*9b20*/  HADD2.F32 R77, -RZ, R173.reuse.H0_H0 ;  /* 0x200000adff4d7230 */ /* 0x100fe40000004100 */
[----:B------:R-:W-:Y:S02]  /*9b30*/  HADD2.F32 R80, -RZ, R173.H1_H1 ;  /* 0x300000adff507230 */ /* 0x000fe40000004100 */
[----:B-1----:R-:W-:Y:S01]  /*9b40*/  SYNCS.ARRIVE.TRANS64.RED.A1T0 RZ, [UR5], RZ ;  /* 0x000000ffffff79a7 */ /* 0x002fe20008100405 */
[--C-:B------:R-:W-:Y:S02]  /*9b50*/  HADD2.F32 R79, -RZ, R174.reuse.H0_H0 ;  /* 0x200000aeff4f7230 */ /* 0x100fe40000004100 */
[----:B------:R-:W-:Y:S02]  /*9b60*/  HADD2.F32 R82, -RZ, R174.H1_H1 ;  /* 0x300000aeff527230 */ /* 0x000fe40000004100 */
[--C-:B------:R-:W-:Y:S02]  /*9b70*/  HADD2.F32 R81, -RZ, R175.reuse.H0_H0 ;  /* 0x200000afff517230 */ /* 0x100fe40000004100 */
        /* <DEDUP_REMOVED lines=84> */
[----:B------:R-:W-:Y:S01]  /*a0c0*/  FFMA R3, R145, R78, R3 ;  /* 0x0000004e91037223 */ /* 0x000fe20000000003 */
[----:B------:R-:W-:Y:S01]  /*a0d0*/  F2FP.F16.F32.PACK_AB R4, R5, R4 ;  /* 0x000000040504723e */ /* 0x000fe200000000ff */
[----:B------:R-:W-:Y:S01]  /*a0e0*/  FFMA R14, R145, R77, R14 ;  /* 0x0000004d910e7223 */ /* 0x000fe2000000000e */
[----:B------:R-:W-:Y:S01]  /*a0f0*/  F2FP.F16.F32.PACK_AB R5, R7, R6 ;  /* 0x000000060705723e */ /* 0x000fe200000000ff */
[----:B------:R-:W-:Y:S01]  /*a100*/  FFMA R15, R145, R80, R15 ;  /* 0x00000050910f7223 */ /* 0x000fe2000000000f */
[----:B------:R-:W-:Y:S01]  /*a110*/  F2FP.F16.F32.PACK_AB R6, R9, R8 ;  /* 0x000000080906723e */ /* 0x000fe200000000ff */
[----:B------:R-:W-:Y:S01]  /*a120*/  FFMA R12, R145, R79, R12 ;  /* 0x0000004f910c7223 */ /* 0x000fe2000000000c */
[----:B------:R-:W-:Y:S01]  /*a130*/  F2FP.F16.F32.PACK_AB R7, R11, R10 ;  /* 0x0000000a0b07723e */ /* 0x000fe200000000ff */
[C---:B------:R-:W-:Y:S01]  /*a140*/  FFMA R13, R145.reuse, R82, R13 ;  /* 0x00000052910d7223 */ /* 0x040fe2000000000d */
[C---:B------:R-:W-:Y:S01]  /*a150*/  FFMA R18, R145.reuse, R81, R18 ;  /* 0x0000005191127223 */ /* 0x040fe20000000012 */
[C---:B------:R-:W-:Y:S01]  /*a160*/  FFMA R19, R145.reuse, R84, R19 ;  /* 0x0000005491137223 */ /* 0x040fe20000000013 */
[C---:B------:R-:W-:Y:S01]  /*a170*/  FFMA R16, R145.reuse, R83, R16 ;  /* 0x0000005391107223 */ /* 0x040fe20000000010 */
[----:B------:R1:W-:Y:S01]  /*a180*/  STS.128 [R217+UR48+0xc400], R4 ;  /* 0x00c40004d9007988 */ /* 0x0003e20008000c30 */
        /* <DEDUP_REMOVED lines=15> */
[----:B------:R-:W-:Y:S01]  /*a280*/  FFMA R24, R145, R91, R24 ;  /* 0x0000005b91187223 */ /* 0x000fe20000000018 */
[----:B------:R-:W-:Y:S01]  /*a290*/  F2FP.F16.F32.PACK_AB R16, R17, R16 ;  /* 0x000000101110723e */ /* 0x000fe200000000ff */
[----:B------:R-:W-:Y:S01]  /*a2a0*/  FFMA R25, R145, R94, R25 ;  /* 0x0000005e91197223 */ /* 0x000fe20000000019 */
[----:B------:R1:W-:Y:S01]  /*a2b0*/  STS.128 [R218+0xc400], R8 ;  /* 0x00c40008da007388 */ /* 0x0003e20000000c00 */
[--C-:B------:R-:W-:Y:S01]  /*a2c0*/  HADD2.F32 R97, -RZ, R167.reuse.H0_H0 ;  /* 0x200000a7ff617230 */ /* 0x100fe20000004100 */
[----:B------:R-:W-:Y:S01]  /*a2d0*/  F2FP.F16.F32.PACK_AB R17, R23, R22 ;  /* 0x000000161711723e */ /* 0x000fe200000000ff */
        /* <DEDUP_REMOVED lines=16> */
[C---:B------:R-:W-:Y:S01]  /*a3e0*/  FFMA R32, R145.reuse, R99, R32 ;  /* 0x0000006391207223 */ /* 0x040fe20000000020 */
[C---:B------:R-:W-:Y:S01]  /*a3f0*/  FFMA R33, R145.reuse, R102, R33 ;  /* 0x0000006691217223 */ /* 0x040fe20000000021 */
[--C-:B------:R-:W-:Y:S02]  /*a400*/  HADD2.F32 R105, -RZ, R163.reuse.H0_H0 ;  /* 0x200000a3ff697230 */ /* 0x100fe40000004100 */
[----:B------:R-:W-:Y:S01]  /*a410*/  FFMA R38, R145, R101, R38 ;  /* 0x0000006591267223 */ /* 0x000fe20000000026 */
[----:B------:R-:W-:Y:S01]  /*a420*/  HADD2.F32 R108, -RZ, R163.H1_H1 ;  /* 0x300000a3ff6c7230 */ /* 0x000fe20000004100 */
[----:B------:R-:W-:Y:S01]  /*a430*/  F2FP.F16.F32.PACK_AB R24, R25, R24 ;  /* 0x000000181918723e */ /* 0x000fe200000000ff */
[----:B------:R-:W-:Y:S01]  /*a440*/  FFMA R39, R145, R104, R39 ;  /* 0x0000006891277223 */ /* 0x000fe20000000027 */
[--C-:B------:R-:W-:Y:S01]  /*a450*/  HADD2.F32 R107, -RZ, R156.reuse.H0_H0 ;  /* 0x2000009cff6b7230 */ /* 0x100fe20000004100 */
[----:B------:R-:W-:Y:S01]  /*a460*/  F2FP.F16.F32.PACK_AB R25, R31, R30 ;  /* 0x0000001e1f19723e */ /* 0x000fe200000000ff */
[----:B------:R-:W-:Y:S01]  /*a470*/  FFMA R36, R145, R103, R36 ;  /* 0x0000006791247223 */ /* 0x000fe20000000024 */
        /* <DEDUP_REMOVED lines=90> */
.L_x_122:
[----:B------:R-:W-:Y:S05]  /*aa20*/  BSYNC.RECONVERGENT B0 ;  /* 0x0000000000007941 */ /* 0x000fea0003800200 */
.L_x_121:
[----:B------:R-:W-:Y:S01]  /*aa30*/  BAR.SYNC.DEFER_BLOCKING 0x1, 0x80 ;  /* 0x0042000000007b1d */ /* 0x000fe20000010000 */
[----:B------:R-:W-:Y:S01]  /*aa40*/  UISETP.NE.AND UP0, UPT, UR50, -0x4, UPT ;  /* 0xfffffffc3200788c */ /* 0x000fe2000bf05270 */
[----:B------:R-:W-:Y:S08]  /*aa50*/  IADD3 R144, PT, PT, R144, 0x1, RZ ;  /* 0x0000000190907810 */ /* 0x000ff00007ffe0ff */
[----:B------:R-:W-:Y:S05]  /*aa60*/  BRA.U !UP0, `(.L_x_123) ;  /* 0x0000000108287547 */ /* 0x000fea000b800000 */
[----:B------:R-:W-:Y:S01]  /*aa70*/  ISETP.NE.AND P0, PT, R212, RZ, PT ;  /* 0x000000ffd400720c */ /* 0x000fe20003f05270 */
[----:B------:R-:W-:Y:S01]  /*aa80*/  IMAD.U32 R3, RZ, RZ, UR51 ;  /* 0x00000033ff037e24 */ /* 0x000fe2000f8e00ff */
[----:B------:R-:W-:Y:S01]  /*aa90*/  UIADD3 UR51, UPT, UPT, UR51, 0x1, URZ ;  /* 0x0000000133337890 */ /* 0x000fe2000fffe0ff */
[----:B------:R-:W-:Y:S03]  /*aaa0*/  IMAD.U32 R0, RZ, RZ, UR45 ;  /* 0x0000002dff007e24 */ /* 0x000fe6000f8e00ff */
[----:B------:R-:W-:Y:S04]  /*aab0*/  UISETP.NE.AND UP0, UPT, UR51, 0x4, UPT ;  /* 0x000000043300788c */ /* 0x000fe8000bf05270 */
[----:B------:R-:W-:Y:S03]  /*aac0*/  USEL UR51, UR51, URZ, UP0 ;  /* 0x000000ff33337287 */ /* 0x000fe60008000000 */
[----:B------:R-:W-:Y:S05]  /*aad0*/  @P0 LEA R3, R3, UR48, 0x3 ;  /* 0x0000003003030c11 */ /* 0x000fea000f8e18ff */
[----:B------:R-:W-:Y:S05]  /*aae0*/  @P0 VIADD R3, R3, 0x50 ;  /* 0x0000005003030836 */ /* 0x000fea0000000000 */
[----:B------:R-:W-:Y:S04]  /*aaf0*/  @P0 PRMT R0, R0, 0x654, R3 ;  /* 0x0000065400000816 */ /* 0x000fe80000000003 */
[----:B------:R2:W-:Y:S03]  /*ab00*/  @P0 SYNCS.ARRIVE.TRANS64.RED.A1T0 RZ, [R0+URZ], RZ ;  /* 0x000000ff00ff09a7 */ /* 0x0005e600081004ff */
.L_x_123:
[----:B------:R-:W-:Y:S01]  /*ab10*/  ISETP.NE.AND P2, PT, R210, RZ, PT ;  /* 0x000000ffd200720c */ /* 0x000fe20003f45270 */
[----:B------:R-:W-:Y:S01]  /*ab20*/  UIADD3 UR50, UPT, UPT, UR50, 0x4, URZ ;  /* 0x0000000432327890 */ /* 0x000fe2000fffe0ff */
[----:B------:R-:W-:Y:S01]  /*ab30*/  ISETP.NE.AND P0, PT, R211, 0x2, PT ;  /* 0x00000002d300780c */ /* 0x000fe20003f05270 */
[----:B------:R-:W-:Y:S01]  /*ab40*/  IMAD.IADD R20, R139, 0x1, R180 ;  /* 0x000000018b147824 */ /* 0x000fe200078e02b4 */
[----:B------:R-:W-:Y:S01]  /*ab50*/  ISETP.NE.AND P1, PT, R144, 0x2, PT ;  /* 0x000000029000780c */ /* 0x000fe20003f25270 */
[----:B------:R-:W-:Y:S01]  /*ab60*/  IMAD.IADD R21, R141, 0x1, R192 ;  /* 0x000000018d157824 */ /* 0x000fe200078e02c0 */
[----:B--2---:R-:W-:Y:S02]  /*ab70*/  SEL R0, RZ, 0x1, P0 ;  /* 0x00000001ff007807 */ /* 0x004fe40000000000 */
[----:B------:R-:W-:Y:S02]  /*ab80*/  SEL R3, RZ, 0x1, P1 ;  /* 0x00000001ff037807 */ /* 0x000fe40000800000 */
[----:B------:R-:W-:Y:S02]  /*ab90*/  LOP3.LUT R203, R203, R0, RZ, 0x3c, !PT ;  /* 0x00000000cbcb7212 */ /* 0x000fe400078e3cff */
[----:B------:R-:W-:Y:S02]  /*aba0*/  LOP3.LUT R204, R204, R3, RZ, 0x3c, !PT ;  /* 0x00000003cccc7212 */ /* 0x000fe400078e3cff */
[----:B------:R-:W-:Y:S02]  /*abb0*/  @P2 R2UR UR44, R202 ;  /* 0x00000000ca2c22ca */ /* 0x000fe400000e0000 */
[----:B------:R-:W-:Y:S02]  /*abc0*/  SEL R211, R211, RZ, P0 ;  /* 0x000000ffd3d37207 */ /* 0x000fe40000000000 */
[----:B------:R-:W-:Y:S01]  /*abd0*/  SEL R144, R144, RZ, P1 ;  /* 0x000000ff90907207 */ /* 0x000fe20000800000 */
[----:B------:R-:W-:Y:S10]  /*abe0*/  @P2 BRA `(.L_x_124) ;  /* 0xffffff9c00c82947 */ /* 0x000ff4000383ffff */
[----:B------:R-:W2:Y:S01]  /*abf0*/  LDCU.64 UR6, c[0x0][0x888] ;  /* 0x00011100ff0677ac */ /* 0x000ea20008000a00 */
[----:B------:R-:W3:Y:S01]  /*ac00*/  LDCU.64 UR4, c[0x0][0x890] ;  /* 0x00011200ff0477ac */ /* 0x000ee20008000a00 */
[----:B--2---:R-:W-:Y:S02]  /*ac10*/  ISETP.NE.U32.AND P2, PT, RZ, UR6, PT ;  /* 0x00000006ff007c0c */ /* 0x004fe4000bf45070 */
[----:B---3--:R-:W-:Y:S02]  /*ac20*/  ISETP.NE.U32.AND P1, PT, RZ, UR4, PT ;  /* 0x00000004ff007c0c */ /* 0x008fe4000bf25070 */
[----:B------:R-:W-:Y:S02]  /*ac30*/  ISETP.NE.AND.EX P2, PT, RZ, UR7, PT, P2 ;  /* 0x00000007ff007c0c */ /* 0x000fe4000bf45320 */
[----:B------:R-:W-:-:S13]  /*ac40*/  ISETP.NE.AND.EX P0, PT, RZ, UR5, PT, P1 ;  /* 0x00000005ff007c0c */ /* 0x000fda000bf05310 */
[----:B------:R-:W-:Y:S05]  /*ac50*/  @P2 BRA P0, `(.L_x_125) ;  /* 0x00000000003c2947 */ /* 0x000fea0000000000 */
[----:B------:R-:W-:-:S13]  /*ac60*/  ISETP.NE.AND.EX P1, PT, RZ, UR5, PT, P1 ;  /* 0x00000005ff007c0c */ /* 0x000fda000bf25310 */
[----:B------:R-:W-:Y:S05]  /*ac70*/  @P1 BRA `(.L_x_126) ;  /* 0x00000000000c1947 */ /* 0x000fea0003800000 */
[----:B------:R-:W-:-:S13]  /*ac80*/  FSETP.NEU.AND P0, PT, R145, RZ, PT ;  /* 0x000000ff9100720b */ /* 0x000fda0003f0d000 */
[----:B------:R-:W-:Y:S05]  /*ac90*/  @!P0 EXIT ;  /* 0x000000000000894d */ /* 0x000fea0003800000 */
[----:B------:R-:W-:Y:S05]  /*aca0*/  BRA `(.L_x_125) ;  /* 0x0000000000287947 */ /* 0x000fea0003800000 */
.L_x_126:
[----:B------:R-:W-:Y:S01]  /*acb0*/  ISETP.NE.AND P0, PT, R213, RZ, PT ;  /* 0x000000ffd500720c */ /* 0x000fe20003f05270 */
[----:B------:R-:W-:-:S12]  /*acc0*/  BSSY.RECONVERGENT B0, `(.L_x_125) ;  /* 0x0000008000007945 */ /* 0x000fd80003800200 */
[----:B------:R-:W-:Y:S05]  /*acd0*/  @P0 BRA `(.L_x_127) ;  /* 0x0000000000100947 */ /* 0x000fea0003800000 */
[----:B------:R-:W-:-:S04]  /*ace0*/  ISETP.NE.U32.AND P0, PT, RZ, UR6, PT ;  /* 0x00000006ff007c0c */ /* 0x000fc8000bf05070 */
[----:B------:R-:W-:-:S13]  /*acf0*/  ISETP.NE.AND.EX P0, PT, RZ, UR7, PT, P0 ;  /* 0x00000007ff007c0c */ /* 0x000fda000bf05300 */
[----:B------:R-:W-:Y:S05]  /*ad00*/  @!P0 EXIT ;  /* 0x000000000000894d */ /* 0x000fea0003800000 */
[----:B------:R-:W-:Y:S05]  /*ad10*/  BRA `(.L_x_128) ;  /* 0x0000000000087947 */ /* 0x000fea0003800000 */
.L_x_127:
[----:B------:R-:W-:-:S13]  /*ad20*/  FSETP.NEU.AND P0, PT, R145, RZ, PT ;  /* 0x000000ff9100720b */ /* 0x000fda0003f0d000 */
[----:B------:R-:W-:Y:S05]  /*ad30*/  @!P0 EXIT ;  /* 0x000000000000894d */ /* 0x000fea0003800000 */
.L_x_128:
[----:B------:R-:W-:Y:S05]  /*ad40*/  BSYNC.RECONVERGENT B0 ;  /* 0x0000000000007941 */ /* 0x000fea0003800200 */
.L_x_125:
[----:B------:R-:W-:Y:S01]  /*ad50*/  ULEA UR4, UR51, UR48, 0x3 ;  /* 0x0000003033047291 */ /* 0x000fe2000f8e18ff */
[----:B------:R-:W-:-:S04]  /*ad60*/  DEPBAR.LE SB0, 0x0 ;  /* 0x000080000000791a */ /* 0x000fc80000000000 */
[----:B------:R-:W-:-:S04]  /*ad70*/  UIADD3 UR4, UPT, UPT, UR4, 0x50, URZ ;  /* 0x0000005004047890 */ /* 0x000fc8000fffe0ff */
[----:B------:R-:W-:-:S09]  /*ad80*/  UPRMT UR4, UR45, 0x654, UR4 ;  /* 0x000006542d047896 */ /* 0x000fd20008000004 */
[----:B------:R-:W-:Y:S01]  /*ad90*/  SYNCS.ARRIVE.TRANS64.RED.A1T0 RZ, [UR4], RZ ;  /* 0x000000ffffff79a7 */ /* 0x000fe20008100404 */
[----:B------:R-:W-:Y:S05]  /*ada0*/  EXIT ;  /* 0x000000000000794d */ /* 0x000fea0003800000 */
.L_x_19:
[----:B--2---:R2:W1:Y:S02]  /*adb0*/  SYNCS.PHASECHK.TRANS64.TRYWAIT P0, [R3+URZ+0xd0], R2 ;  /* 0x0000d002030075a7 */ /* 0x00446400080011ff */
[----:B-1----:R-:W-:Y:S05]  /*adc0*/  @!P0 NANOSLEEP.SYNCS 0x989680 ;  /* 0x009896800000895d */ /* 0x002fea0003900000 */
[----:B------:R-:W1:Y:S02]  /*add0*/  @!P0 SYNCS.PHASECHK.TRANS64 P0, [R3+URZ+0xd0], R2 ;  /* 0x0000d002030085a7 */ /* 0x000e6400080010ff */
[----:B-1----:R-:W-:Y:S05]  /*ade0*/  @!P0 BRA `(.L_x_19) ;  /* 0xfffffffc00f08947 */ /* 0x002fea000383ffff */
[----:B------:R-:W-:Y:S05]  /*adf0*/  BRA `(.L_x_129) ;  /* 0xffffff6400e07947 */ /* 0x000fea000383ffff */
.L_x_22:
[----:B-1----:R-:W-:-:S07]  /*ae00*/  MOV R2, UR41 ;  /* 0x0000002900027c02 */ /* 0x002fce0008000f00 */
.L_x_130:
[----:B-1----:R1:W2:Y:S02]  /*ae10*/  SYNCS.PHASECHK.TRANS64.TRYWAIT P0, [R2+URZ+0x18], R5 ;  /* 0x00001805020075a7 */ /* 0x0022a400080011ff */
[----:B--2---:R-:W-:Y:S05]  /*ae20*/  @!P0 NANOSLEEP.SYNCS 0x989680 ;  /* 0x009896800000895d */ /* 0x004fea0003900000 */
[----:B------:R-:W2:Y:S02]  /*ae30*/  @!P0 SYNCS.PHASECHK.TRANS64 P0, [R2+URZ+0x18], R5 ;  /* 0x00001805020085a7 */ /* 0x000ea400080010ff */
[----:B--2---:R-:W-:Y:S05]  /*ae40*/  @!P0 BRA `(.L_x_130) ;  /* 0xfffffffc00f08947 */ /* 0x004fea000383ffff */
[----:B------:R-:W-:Y:S05]  /*ae50*/  BRA `(.L_x_21) ;  /* 0xffffff6800307947 */ /* 0x000fea000383ffff */
.L_x_28:
[----:B-1----:R-:W-:-:S07]  /*ae60*/  MOV R2, UR17 ;  /* 0x0000001100027c02 */ /* 0x002fce0008000f00 */
.L_x_131:
[----:B-1----:R1:W2:Y:S02]  /*ae70*/  SYNCS.PHASECHK.TRANS64.TRYWAIT P0, [R2+URZ+0x18], R5 ;  /* 0x00001805020075a7 */ /* 0x0022a400080011ff */
[----:B--2---:R-:W-:Y:S05]  /*ae80*/  @!P0 NANOSLEEP.SYNCS 0x989680 ;  /* 0x009896800000895d */ /* 0x004fea0003900000 */
[----:B------:R-:W2:Y:S02]  /*ae90*/  @!P0 SYNCS.PHASECHK.TRANS64 P0, [R2+URZ+0x18], R5 ;  /* 0x00001805020085a7 */ /* 0x000ea400080010ff */
[----:B--2---:R-:W-:Y:S05]  /*aea0*/  @!P0 BRA `(.L_x_131) ;  /* 0xfffffffc00f08947 */ /* 0x004fea000383ffff */
[----:B------:R-:W-:Y:S05]  /*aeb0*/  BRA `(.L_x_27) ;  /* 0xffffff6800d87947 */ /* 0x000fea000383ffff */
.L_x_32:
[----:B-1----:R1:W2:Y:S02]  /*aec0*/  SYNCS.PHASECHK.TRANS64.TRYWAIT P0, [R2+URZ+0x80], R3 ;  /* 0x00008003020075a7 */ /* 0x0022a400080011ff */
[----:B--2---:R-:W-:Y:S05]  /*aed0*/  @!P0 NANOSLEEP.SYNCS 0x989680 ;  /* 0x009896800000895d */ /* 0x004fea0003900000 */
[----:B------:R-:W2:Y:S02]  /*aee0*/  @!P0 SYNCS.PHASECHK.TRANS64 P0, [R2+URZ+0x80], R3 ;  /* 0x00008003020085a7 */ /* 0x000ea400080010ff */
[----:B--2---:R-:W-:Y:S05]  /*aef0*/  @!P0 BRA `(.L_x_32) ;  /* 0xfffffffc00f08947 */ /* 0x004fea000383ffff */
[----:B------:R-:W-:Y:S05]  /*af00*/  BRA `(.L_x_132) ;  /* 0xffffff6c00687947 */ /* 0x000fea000383ffff */
.L_x_36:
[----:B----4-:R-:W-:-:S07]  /*af10*/  MOV R0, UR5 ;  /* 0x0000000500007c02 */ /* 0x010fce0008000f00 */
.L_x_133:
[----:B-1----:R1:W2:Y:S02]  /*af20*/  SYNCS.PHASECHK.TRANS64.TRYWAIT P0, [R0+URZ], R3 ;  /* 0x00000003000075a7 */ /* 0x0022a400080011ff */
[----:B--2---:R-:W-:Y:S05]  /*af30*/  @!P0 NANOSLEEP.SYNCS 0x989680 ;  /* 0x009896800000895d */ /* 0x004fea0003900000 */
[----:B------:R-:W2:Y:S02]  /*af40*/  @!P0 SYNCS.PHASECHK.TRANS64 P0, [R0+URZ], R3 ;  /* 0x00000003000085a7 */ /* 0x000ea400080010ff */
[----:B--2---:R-:W-:Y:S05]  /*af50*/  @!P0 BRA `(.L_x_133) ;  /* 0xfffffffc00f08947 */ /* 0x004fea000383ffff */
[----:B------:R-:W-:Y:S05]  /*af60*/  BRA `(.L_x_134) ;  /* 0xffffff7000d87947 */ /* 0x000fea000383ffff */
.L_x_37:
[----:B----4-:R-:W-:-:S07]  /*af70*/  MOV R0, UR5 ;  /* 0x0000000500007c02 */ /* 0x010fce0008000f00 */
.L_x_135:
[----:B-1----:R1:W2:Y:S02]  /*af80*/  SYNCS.PHASECHK.TRANS64.TRYWAIT P0, [R0+URZ], R3 ;  /* 0x00000003000075a7 */ /* 0x0022a400080011ff */
[----:B--2---:R-:W-:Y:S05]  /*af90*/  @!P0 NANOSLEEP.SYNCS 0x989680 ;  /* 0x009896800000895d */ /* 0x004fea0003900000 */
[----:B------:R-:W2:Y:S02]  /*afa0*/  @!P0 SYNCS.PHASECHK.TRANS64 P0, [R0+URZ], R3 ;  /* 0x00000003000085a7 */ /* 0x000ea400080010ff */
[----:B--2---:R-:W-:Y:S05]  /*afb0*/  @!P0 BRA `(.L_x_135) ;  /* 0xfffffffc00f08947 */ /* 0x004fea000383ffff */
[----:B------:R-:W-:Y:S05]  /*afc0*/  BRA `(.L_x_136) ;  /* 0xffffff7000e47947 */ /* 0x000fea000383ffff */
.L_x_40:
[----:B-1----:R1:W2:Y:S02]  /*afd0*/  SYNCS.PHASECHK.TRANS64.TRYWAIT P0, [R0+URZ+0xc0], R5 ;  /* 0x0000c005000075a7 */ /* 0x0022a400080011ff */
[----:B--2---:R-:W-:Y:S05]  /*afe0*/  @!P0 NANOSLEEP.SYNCS 0x989680 ;  /* 0x009896800000895d */ /* 0x004fea0003900000 */
[----:B------:R-:W2:Y:S02]  /*aff0*/  @!P0 SYNCS.PHASECHK.TRANS64 P0, [R0+URZ+0xc0], R5 ;  /* 0x0000c005000085a7 */ /* 0x000ea400080010ff */
[----:B--2---:R-:W-:Y:S05]  /*b000*/  @!P0 BRA `(.L_x_40) ;  /* 0xfffffffc00f08947 */ /* 0x004fea000383ffff */
[----:B------:R-:W-:Y:S05]  /*b010*/  BRA `(.L_x_137) ;  /* 0xffffff7400407947 */ /* 0x000fea000383ffff */
.L_x_41:
[----:B------:R-:W-:-:S07]  /*b020*/  MOV R0, UR5 ;  /* 0x0000000500007c02 */ /* 0x000fce0008000f00 */
.L_x_138:
[----:B-1----:R1:W2:Y:S02]  /*b030*/  SYNCS.PHASECHK.TRANS64.TRYWAIT P0, [R0+URZ+0x90], R5 ;  /* 0x00009005000075a7 */ /* 0x0022a400080011ff */
[----:B--2---:R-:W-:Y:S05]  /*b040*/  @!P0 NANOSLEEP.SYNCS 0x989680 ;  /* 0x009896800000895d */ /* 0x004fea0003900000 */
[----:B------:R-:W2:Y:S02]  /*b050*/  @!P0 SYNCS.PHASECHK.TRANS64 P0, [R0+URZ+0x90], R5 ;  /* 0x00009005000085a7 */ /* 0x000ea400080010ff */
[----:B--2---:R-:W-:Y:S05]  /*b060*/  @!P0 BRA `(.L_x_138) ;  /* 0xfffffffc00f08947 */ /* 0x004fea000383ffff */
[----:B------:R-:W-:Y:S05]  /*b070*/  BRA `(.L_x_139) ;  /* 0xffffff7400507947 */ /* 0x000fea000383ffff */
.L_x_42:
[----:B-1----:R1:W2:Y:S02]  /*b080*/  SYNCS.PHASECHK.TRANS64.TRYWAIT P1, [R0+URZ+0x80], R5 ;  /* 0x00008005000075a7 */ /* 0x0022a400080211ff */
[----:B--2---:R-:W-:Y:S05]  /*b090*/  @!P1 NANOSLEEP.SYNCS 0x989680 ;  /* 0x009896800000995d */ /* 0x004fea0003900000 */
[----:B------:R-:W2:Y:S02]  /*b0a0*/  @!P1 SYNCS.PHASECHK.TRANS64 P1, [R0+URZ+0x80], R5 ;  /* 0x00008005000095a7 */ /* 0x000ea400080210ff */
[----:B--2---:R-:W-:Y:S05]  /*b0b0*/  @!P1 BRA `(.L_x_42) ;  /* 0xfffffffc00f09947 */ /* 0x004fea000383ffff */
[----:B------:R-:W-:Y:S05]  /*b0c0*/  BRA `(.L_x_140) ;  /* 0xffffff7400807947 */ /* 0x000fea000383ffff */
.L_x_45:
[----:B------:R-:W-:-:S07]  /*b0d0*/  MOV R0, UR5 ;  /* 0x0000000500007c02 */ /* 0x000fce0008000f00 */
.L_x_141:
[----:B-1----:R1:W2:Y:S02]  /*b0e0*/  SYNCS.PHASECHK.TRANS64.TRYWAIT P0, [R0+URZ+0x90], R3 ;  /* 0x00009003000075a7 */ /* 0x0022a400080011ff */
[----:B--2---:R-:W-:Y:S05]  /*b0f0*/  @!P0 NANOSLEEP.SYNCS 0x989680 ;  /* 0x009896800000895d */ /* 0x004fea0003900000 */
[----:B------:R-:W2:Y:S02]  /*b100*/  @!P0 SYNCS.PHASECHK.TRANS64 P0, [R0+URZ+0x90], R3 ;  /* 0x00009003000085a7 */ /* 0x000ea400080010ff */
[----:B--2---:R-:W-:Y:S05]  /*b110*/  @!P0 BRA `(.L_x_141) ;  /* 0xfffffffc00f08947 */ /* 0x004fea000383ffff */
[----:B------:R-:W-:Y:S05]  /*b120*/  BRA `(.L_x_44) ;  /* 0xffffff7400d47947 */ /* 0x000fea000383ffff */
.L_x_52:
[----:B-1----:R1:W2:Y:S02]  /*b130*/  SYNCS.PHASECHK.TRANS64.TRYWAIT P1, [R0+URZ+0x80], R5 ;  /* 0x00008005000075a7 */ /* 0x0022a400080211ff */
[----:B--2---:R-:W-:Y:S05]  /*b140*/  @!P1 NANOSLEEP.SYNCS 0x989680 ;  /* 0x009896800000995d */ /* 0x004fea0003900000 */
[----:B------:R-:W2:Y:S02]  /*b150*/  @!P1 SYNCS.PHASECHK.TRANS64 P1, [R0+URZ+0x80], R5 ;  /* 0x00008005000095a7 */ /* 0x000ea400080210ff */
[----:B--2---:R-:W-:Y:S05]  /*b160*/  @!P1 BRA `(.L_x_52) ;  /* 0xfffffffc00f09947 */ /* 0x004fea000383ffff */
[----:B------:R-:W-:Y:S05]  /*b170*/  BRA `(.L_x_142) ;  /* 0xffffff7c00447947 */ /* 0x000fea000383ffff */
.L_x_53:
[----:B------:R-:W-:-:S07]  /*b180*/  MOV R3, UR7 ;  /* 0x0000000700037c02 */ /* 0x000fce0008000f00 */
.L_x_143:
[----:B-1----:R1:W2:Y:S02]  /*b190*/  SYNCS.PHASECHK.TRANS64.TRYWAIT P0, [R3+URZ+0xb0], R0 ;  /* 0x0000b000030075a7 */ /* 0x0022a400080011ff */
[----:B--2---:R-:W-:Y:S05]  /*b1a0*/  @!P0 NANOSLEEP.SYNCS 0x989680 ;  /* 0x009896800000895d */ /* 0x004fea0003900000 */
[----:B------:R-:W2:Y:S02]  /*b1b0*/  @!P0 SYNCS.PHASECHK.TRANS64 P0, [R3+URZ+0xb0], R0 ;  /* 0x0000b000030085a7 */ /* 0x000ea400080010ff */
[----:B--2---:R-:W-:Y:S05]  /*b1c0*/  @!P0 BRA `(.L_x_143) ;  /* 0xfffffffc00f08947 */ /* 0x004fea000383ffff */
[----:B------:R-:W-:Y:S05]  /*b1d0*/  BRA `(.L_x_144) ;  /* 0xffffff7c007c7947 */ /* 0x000fea000383ffff */
.L_x_56:
[----:B------:R-:W-:Y:S07]  /*b1e0*/  MOV R0, UR6 ;  /* 0x0000000600007c02 */ /* 0x000fee0008000f00 */
.L_x_145:
[----:B-1----:R1:W2:Y:S02]  /*b1f0*/  SYNCS.PHASECHK.TRANS64.TRYWAIT P0, [R0+URZ], R3 ;  /* 0x00000003000075a7 */ /* 0x0022a400080011ff */
[----:B--2---:R-:W-:Y:S05]  /*b200*/  @!P0 NANOSLEEP.SYNCS 0x989680 ;  /* 0x009896800000895d */ /* 0x004fea0003900000 */
[----:B------:R-:W2:Y:S02]  /*b210*/  @!P0 SYNCS.PHASECHK.TRANS64 P0, [R0+URZ], R3 ;  /* 0x00000003000085a7 */ /* 0x000ea400080010ff */
[----:B--2---:R-:W-:Y:S05]  /*b220*/  @!P0 BRA `(.L_x_145) ;  /* 0xfffffffc00f08947 */ /* 0x004fea000383ffff */
[----:B------:R-:W-:Y:S05]  /*b230*/  BRA `(.L_x_55) ;  /* 0xffffff7c00987947 */ /* 0x000fea000383ffff */
.L_x_59:
[----:B------:R-:W-:-:S07]  /*b240*/  MOV R0, UR6 ;  /* 0x0000000600007c02 */ /* 0x000fce0008000f00 */
.L_x_146:
[----:B--2---:R2:W4:Y:S02]  /*b250*/  SYNCS.PHASECHK.TRANS64.TRYWAIT P0, [R0+URZ], R3 ;  /* 0x00000003000075a7 */ /* 0x00452400080011ff */
[----:B----4-:R-:W-:Y:S05]  /*b260*/  @!P0 NANOSLEEP.SYNCS 0x989680 ;  /* 0x009896800000895d */ /* 0x010fea0003900000 */
[----:B------:R-:W4:Y:S02]  /*b270*/  @!P0 SYNCS.PHASECHK.TRANS64 P0, [R0+URZ], R3 ;  /* 0x00000003000085a7 */ /* 0x000f2400080010ff */
[----:B----4-:R-:W-:Y:S05]  /*b280*/  @!P0 BRA `(.L_x_146) ;  /* 0xfffffffc00f08947 */ /* 0x010fea000383ffff */
[----:B------:R-:W-:Y:S05]  /*b290*/  BRA `(.L_x_147) ;  /* 0xffffff8000747947 */ /* 0x000fea000383ffff */
.L_x_60:
[----:B------:R-:W-:-:S07]  /*b2a0*/  MOV R0, UR7 ;  /* 0x0000000700007c02 */ /* 0x000fce0008000f00 */
.L_x_148:
[----:B-1----:R1:W2:Y:S02]  /*b2b0*/  SYNCS.PHASECHK.TRANS64.TRYWAIT P0, [R0+URZ], R3 ;  /* 0x00000003000075a7 */ /* 0x0022a400080011ff */
[----:B--2---:R-:W-:Y:S05]  /*b2c0*/  @!P0 NANOSLEEP.SYNCS 0x989680 ;  /* 0x009896800000895d */ /* 0x004fea0003900000 */
[----:B------:R-:W2:Y:S02]  /*b2d0*/  @!P0 SYNCS.PHASECHK.TRANS64 P0, [R0+URZ], R3 ;  /* 0x00000003000085a7 */ /* 0x000ea400080010ff */
[----:B--2---:R-:W-:Y:S05]  /*b2e0*/  @!P0 BRA `(.L_x_148) ;  /* 0xfffffffc00f08947 */ /* 0x004fea000383ffff */
[----:B------:R-:W-:Y:S05]  /*b2f0*/  BRA `(.L_x_149) ;  /* 0xffffff8000807947 */ /* 0x000fea000383ffff */
.L_x_65:
[----:B---3--:R3:W1:Y:S02]  /*b300*/  SYNCS.PHASECHK.TRANS64.TRYWAIT P0, [R0+URZ+0x80], R3 ;  /* 0x00008003000075a7 */ /* 0x00866400080011ff */
[----:B-1----:R-:W-:Y:S05]  /*b310*/  @!P0 NANOSLEEP.SYNCS 0x989680 ;  /* 0x009896800000895d */ /* 0x002fea0003900000 */
[----:B------:R-:W1:Y:S02]  /*b320*/  @!P0 SYNCS.PHASECHK.TRANS64 P0, [R0+URZ+0x80], R3 ;  /* 0x00008003000085a7 */ /* 0x000e6400080010ff */
[----:B-1----:R-:W-:Y:S05]  /*b330*/  @!P0 BRA `(.L_x_65) ;  /* 0xfffffffc00f08947 */ /* 0x002fea000383ffff */
[----:B------:R-:W-:Y:S05]  /*b340*/  BRA `(.L_x_150) ;  /* 0xffffff84008c7947 */ /* 0x000fea000383ffff */
.L_x_68:
[----:B------:R-:W-:Y:S07]  /*b350*/  MOV R0, UR6 ;  /* 0x0000000600007c02 */ /* 0x000fee0008000f00 */
.L_x_151:
[----:B-1----:R1:W3:Y:S02]  /*b360*/  SYNCS.PHASECHK.TRANS64.TRYWAIT P0, [R0+URZ+0x78], R3 ;  /* 0x00007803000075a7 */ /* 0x0022e400080011ff */
[----:B---3--:R-:W-:Y:S05]  /*b370*/  @!P0 NANOSLEEP.SYNCS 0x989680 ;  /* 0x009896800000895d */ /* 0x008fea0003900000 */
[----:B------:R-:W3:Y:S02]  /*b380*/  @!P0 SYNCS.PHASECHK.TRANS64 P0, [R0+URZ+0x78], R3 ;  /* 0x00007803000085a7 */ /* 0x000ee400080010ff */
[----:B---3--:R-:W-:Y:S05]  /*b390*/  @!P0 BRA `(.L_x_151) ;  /* 0xfffffffc00f08947 */ /* 0x008fea000383ffff */
[----:B------:R-:W-:Y:S05]  /*b3a0*/  BRA `(.L_x_67) ;  /* 0xffffff88006c7947 */ /* 0x000fea000383ffff */
.L_x_71:
[----:B------:R-:W-:Y:S07]  /*b3b0*/  MOV R3, UR6 ;  /* 0x0000000600037c02 */ /* 0x000fee0008000f00 */
.L_x_152:
[----:B-1----:R1:W2:Y:S02]  /*b3c0*/  SYNCS.PHASECHK.TRANS64.TRYWAIT P0, [R3+URZ+0x50], R12 ;  /* 0x0000500c030075a7 */ /* 0x0022a400080011ff */
[----:B--2---:R-:W-:Y:S05]  /*b3d0*/  @!P0 NANOSLEEP.SYNCS 0x989680 ;  /* 0x009896800000895d */ /* 0x004fea0003900000 */
[----:B------:R-:W2:Y:S02]  /*b3e0*/  @!P0 SYNCS.PHASECHK.TRANS64 P0, [R3+URZ+0x50], R12 ;  /* 0x0000500c030085a7 */ /* 0x000ea400080010ff */
[----:B--2---:R-:W-:Y:S05]  /*b3f0*/  @!P0 BRA `(.L_x_152) ;  /* 0xfffffffc00f08947 */ /* 0x004fea000383ffff */
[----:B------:R-:W-:Y:S05]  /*b400*/  BRA `(.L_x_153) ;  /* 0xffffff8800e47947 */ /* 0x000fea000383ffff */
.L_x_72:
[----:B-1----:R-:W-:Y:S07]  /*b410*/  MOV R3, UR6 ;  /* 0x0000000600037c02 */ /* 0x002fee0008000f00 */
.L_x_154:
[----:B-1----:R1:W2:Y:S02]  /*b420*/  SYNCS.PHASECHK.TRANS64.TRYWAIT P0, [R3+URZ+0x58], R12 ;  /* 0x0000580c030075a7 */ /* 0x0022a400080011ff */
[----:B--2---:R-:W-:Y:S05]  /*b430*/  @!P0 NANOSLEEP.SYNCS 0x989680 ;  /* 0x009896800000895d */ /* 0x004fea0003900000 */
[----:B------:R-:W2:Y:S02]  /*b440*/  @!P0 SYNCS.PHASECHK.TRANS64 P0, [R3+URZ+0x58], R12 ;  /* 0x0000580c030085a7 */ /* 0x000ea400080010ff */
[----:B--2---:R-:W-:Y:S05]  /*b450*/  @!P0 BRA `(.L_x_154) ;  /* 0xfffffffc00f08947 */ /* 0x004fea000383ffff */
[----:B------:R-:W-:Y:S05]  /*b460*/  BRA `(.L_x_155) ;  /* 0xffffff8c00247947 */ /* 0x000fea000383ffff */
.L_x_73:
[----:B-1----:R-:W-:Y:S07]  /*b470*/  MOV R3, UR6 ;  /* 0x0000000600037c02 */ /* 0x002fee0008000f00 */
.L_x_156:
[----:B-1----:R1:W2:Y:S02]  /*b480*/  SYNCS.PHASECHK.TRANS64.TRYWAIT P0, [R3+URZ+0x60], R12 ;  /* 0x0000600c030075a7 */ /* 0x0022a400080011ff */
[----:B--2---:R-:W-:Y:S05]  /*b490*/  @!P0 NANOSLEEP.SYNCS 0x989680 ;  /* 0x009896800000895d */ /* 0x004fea0003900000 */
[----:B------:R-:W2:Y:S02]  /*b4a0*/  @!P0 SYNCS.PHASECHK.TRANS64 P0, [R3+URZ+0x60], R12 ;  /* 0x0000600c030085a7 */ /* 0x000ea400080010ff */
[----:B--2---:R-:W-:Y:S05]  /*b4b0*/  @!P0 BRA `(.L_x_156) ;  /* 0xfffffffc00f08947 */ /* 0x004fea000383ffff */
[----:B------:R-:W-:Y:S05]  /*b4c0*/  BRA `(.L_x_157) ;  /* 0xffffff8c006c7947 */ /* 0x000fea000383ffff */
.L_x_74:
[----:B------:R-:W-:Y:S07]  /*b4d0*/  MOV R3, UR6 ;  /* 0x0000000600037c02 */ /* 0x000fee0008000f00 */
.L_x_158:
[----:B-1----:R1:W2:Y:S02]  /*b4e0*/  SYNCS.PHASECHK.TRANS64.TRYWAIT P0, [R3+URZ+0x68], R12 ;  /* 0x0000680c030075a7 */ /* 0x0022a400080011ff */
[----:B--2---:R-:W-:Y:S05]  /*b4f0*/  @!P0 NANOSLEEP.SYNCS 0x989680 ;  /* 0x009896800000895d */ /* 0x004fea0003900000 */
[----:B------:R-:W2:Y:S02]  /*b500*/  @!P0 SYNCS.PHASECHK.TRANS64 P0, [R3+URZ+0x68], R12 ;  /* 0x0000680c030085a7 */ /* 0x000ea400080010ff */
[----:B--2---:R-:W-:Y:S05]  /*b510*/  @!P0 BRA `(.L_x_158) ;  /* 0xfffffffc00f08947 */ /* 0x004fea000383ffff */
[----:B------:R-:W-:Y:S05]  /*b520*/  BRA `(.L_x_159) ;  /* 0xffffff8c00f47947 */ /* 0x000fea000383ffff */
.L_x_76:
[----:B------:R-:W-:-:S07]  /*b530*/  MOV R0, UR6 ;  /* 0x0000000600007c02 */ /* 0x000fce0008000f00 */
.L_x_160:
[----:B-1----:R1:W2:Y:S02]  /*b540*/  SYNCS.PHASECHK.TRANS64.TRYWAIT P0, [R0+URZ+0x50], R3 ;  /* 0x00005003000075a7 */ /* 0x0022a400080011ff */
[----:B--2---:R-:W-:Y:S05]  /*b550*/  @!P0 NANOSLEEP.SYNCS 0x989680 ;  /* 0x009896800000895d */ /* 0x004fea0003900000 */
[----:B------:R-:W2:Y:S02]  /*b560*/  @!P0 SYNCS.PHASECHK.TRANS64 P0, [R0+URZ+0x50], R3 ;  /* 0x00005003000085a7 */ /* 0x000ea400080010ff */
[----:B--2---:R-:W-:Y:S05]  /*b570*/  @!P0 BRA `(.L_x_160) ;  /* 0xfffffffc00f08947 */ /* 0x004fea000383ffff */
[----:B------:R-:W-:Y:S05]  /*b580*/  BRA `(.L_x_161) ;  /* 0xffffff9000647947 */ /* 0x000fea000383ffff */
.L_x_77:
[----:B-1----:R-:W-:-:S07]  /*b590*/  MOV R0, UR6 ;  /* 0x0000000600007c02 */ /* 0x002fce0008000f00 */
.L_x_162:
[----:B-1----:R1:W2:Y:S02]  /*b5a0*/  SYNCS.PHASECHK.TRANS64.TRYWAIT P0, [R0+URZ+0x58], R3 ;  /* 0x00005803000075a7 */ /* 0x0022a400080011ff */
[----:B--2---:R-:W-:Y:S05]  /*b5b0*/  @!P0 NANOSLEEP.SYNCS 0x989680 ;  /* 0x009896800000895d */ /* 0x004fea0003900000 */
[----:B------:R-:W2:Y:S02]  /*b5c0*/  @!P0 SYNCS.PHASECHK.TRANS64 P0, [R0+URZ+0x58], R3 ;  /* 0x00005803000085a7 */ /* 0x000ea400080010ff */
[----:B--2---:R-:W-:Y:S05]  /*b5d0*/  @!P0 BRA `(.L_x_162) ;  /* 0xfffffffc00f08947 */ /* 0x004fea000383ffff */
[----:B------:R-:W-:Y:S05]  /*b5e0*/  BRA `(.L_x_163) ;  /* 0xffffff9000547947 */ /* 0x000fea000383ffff */
.L_x_78:
[----:B-1----:R-:W-:-:S07]  /*b5f0*/  MOV R0, UR6 ;  /* 0x0000000600007c02 */ /* 0x002fce0008000f00 */
.L_x_164:
[----:B-1----:R1:W2:Y:S02]  /*b600*/  SYNCS.PHASECHK.TRANS64.TRYWAIT P0, [R0+URZ+0x60], R3 ;  /* 0x00006003000075a7 */ /* 0x0022a400080011ff */
[----:B--2---:R-:W-:Y:S05]  /*b610*/  @!P0 NANOSLEEP.SYNCS 0x989680 ;  /* 0x009896800000895d */ /* 0x004fea0003900000 */
[----:B------:R-:W2:Y:S02]  /*b620*/  @!P0 SYNCS.PHASECHK.TRANS64 P0, [R0+URZ+0x60], R3 ;  /* 0x00006003000085a7 */ /* 0x000ea400080010ff */
[----:B--2---:R-:W-:Y:S05]  /*b630*/  @!P0 BRA `(.L_x_164) ;  /* 0xfffffffc00f08947 */ /* 0x004fea000383ffff */
[----:B------:R-:W-:Y:S05]  /*b640*/  BRA `(.L_x_165) ;  /* 0xffffff9000447947 */ /* 0x000fea000383ffff */
.L_x_80:
[----:B--2---:R2:W4:Y:S02]  /*b650*/  SYNCS.PHASECHK.TRANS64.TRYWAIT P0, [R0+URZ+0x80], R3 ;  /* 0x00008003000075a7 */ /* 0x00452400080011ff */
[----:B----4-:R-:W-:Y:S05]  /*b660*/  @!P0 NANOSLEEP.SYNCS 0x989680 ;  /* 0x009896800000895d */ /* 0x010fea0003900000 */
[----:B------:R-:W4:Y:S02]  /*b670*/  @!P0 SYNCS.PHASECHK.TRANS64 P0, [R0+URZ+0x80], R3 ;  /* 0x00008003000085a7 */ /* 0x000f2400080010ff */
[----:B----4-:R-:W-:Y:S05]  /*b680*/  @!P0 BRA `(.L_x_80) ;  /* 0xfffffffc00f08947 */ /* 0x010fea000383ffff */
[----:B------:R-:W-:Y:S05]  /*b690*/  BRA `(.L_x_166) ;  /* 0xffffff9400307947 */ /* 0x000fea000383ffff */
.L_x_92:
[----:B-1----:R-:W-:Y:S04]  /*b6a0*/  MOV R4, UR48 ;  /* 0x0000003000047c02 */ /* 0x002fe80008000f00 */
[----:B------:R1:W2:Y:S03]  /*b6b0*/  SYNCS.PHASECHK.TRANS64.TRYWAIT P1, [R4+URZ+0x30], R5 ;  /* 0x00003005040075a7 */ /* 0x0002a600080211ff */
[----:B--2---:R-:W-:Y:S05]  /*b6c0*/  @!P1 NANOSLEEP.SYNCS 0x989680 ;  /* 0x009896800000995d */ /* 0x004fea0003900000 */
[----:B------:R-:W2:Y:S02]  /*b6d0*/  @!P1 SYNCS.PHASECHK.TRANS64 P1, [R4+URZ+0x30], R5 ;  /* 0x00003005040095a7 */ /* 0x000ea400080210ff */
[----:B--2---:R-:W-:Y:S05]  /*b6e0*/  @!P1 BRA `(.L_x_92) ;  /* 0xfffffffc00ec9947 */ /* 0x004fea000383ffff */
[----:B------:R-:W-:Y:S05]  /*b6f0*/  BRA `(.L_x_91) ;  /* 0xffffffa000c87947 */ /* 0x000fea000383ffff */
.L_x_94:
[----:B--2---:R2:W4:Y:S02]  /*b700*/  SYNCS.PHASECHK.TRANS64.TRYWAIT P0, [R147+URZ+0xa0], R0 ;  /* 0x0000a000930075a7 */ /* 0x00452400080011ff */
[----:B----4-:R-:W-:Y:S05]  /*b710*/  @!P0 NANOSLEEP.SYNCS 0x989680 ;  /* 0x009896800000895d */ /* 0x010fea0003900000 */
[----:B------:R-:W4:Y:S02]  /*b720*/  @!P0 SYNCS.PHASECHK.TRANS64 P0, [R147+URZ+0xa0], R0 ;  /* 0x0000a000930085a7 */ /* 0x000f2400080010ff */
[----:B----4-:R-:W-:Y:S05]  /*b730*/  @!P0 BRA `(.L_x_94) ;  /* 0xfffffffc00f08947 */ /* 0x010fea000383ffff */
[----:B------:R-:W-:Y:S05]  /*b740*/  BRA `(.L_x_93) ;  /* 0xffffffa400287947 */ /* 0x000fea000383ffff */
.L_x_103:
[----:B-1----:R1:W2:Y:S02]  /*b750*/  SYNCS.PHASECHK.TRANS64.TRYWAIT P0, [R3+URZ+0x30], R0 ;  /* 0x00003000030075a7 */ /* 0x0022a400080011ff */
[----:B--2---:R-:W-:Y:S05]  /*b760*/  @!P0 NANOSLEEP.SYNCS 0x989680 ;  /* 0x009896800000895d */ /* 0x004fea0003900000 */
[----:B------:R-:W2:Y:S02]  /*b770*/  @!P0 SYNCS.PHASECHK.TRANS64 P0, [R3+URZ+0x30], R0 ;  /* 0x00003000030085a7 */ /* 0x000ea400080010ff */
[----:B--2---:R-:W-:Y:S05]  /*b780*/  @!P0 BRA `(.L_x_103) ;  /* 0xfffffffc00f08947 */ /* 0x004fea000383ffff */
[----:B------:R-:W-:Y:S05]  /*b790*/  BRA `(.L_x_102) ;  /* 0xffffffb400f07947 */ /* 0x000fea000383ffff */
.L_x_111:
[----:B--2---:R2:W3:Y:S02]  /*b7a0*/  SYNCS.PHASECHK.TRANS64.TRYWAIT P0, [R0+URZ+0x30], R7 ;  /* 0x00003007000075a7 */ /* 0x0044e400080011ff */
[----:B---3--:R-:W-:Y:S05]  /*b7b0*/  @!P0 NANOSLEEP.SYNCS 0x989680 ;  /* 0x009896800000895d */ /* 0x008fea0003900000 */
[----:B------:R-:W3:Y:S02]  /*b7c0*/  @!P0 SYNCS.PHASECHK.TRANS64 P0, [R0+URZ+0x30], R7 ;  /* 0x00003007000085a7 */ /* 0x000ee400080010ff */
[----:B---3--:R-:W-:Y:S05]  /*b7d0*/  @!P0 BRA `(.L_x_111) ;  /* 0xfffffffc00f08947 */ /* 0x008fea000383ffff */
[----:B------:R-:W-:Y:S05]  /*b7e0*/  BRA `(.L_x_110) ;  /* 0xffffffc800e47947 */ /* 0x000fea000383ffff */
.L_x_119:
[----:B--2---:R2:W3:Y:S02]  /*b7f0*/  SYNCS.PHASECHK.TRANS64.TRYWAIT P0, [R3+URZ+0x30], R0 ;  /* 0x00003000030075a7 */ /* 0x0044e400080011ff */
[----:B---3--:R-:W-:Y:S05]  /*b800*/  @!P0 NANOSLEEP.SYNCS 0x989680 ;  /* 0x009896800000895d */ /* 0x008fea0003900000 */
[----:B------:R-:W3:Y:S02]  /*b810*/  @!P0 SYNCS.PHASECHK.TRANS64 P0, [R3+URZ+0x30], R0 ;  /* 0x00003000030085a7 */ /* 0x000ee400080010ff */
[----:B---3--:R-:W-:Y:S05]  /*b820*/  @!P0 BRA `(.L_x_119) ;  /* 0xfffffffc00f08947 */ /* 0x008fea000383ffff */
[----:B------:R-:W-:Y:S05]  /*b830*/  BRA `(.L_x_118) ;  /* 0xffffffdc00d87947 */ /* 0x000fea000383ffff */
        .weak           $__internal_0_$__cuda_sm10x_tcgen05_guardrail_trap_col_being_dealloced_not_returned_by_alloc
        .type           $__internal_0_$__cuda_sm10x_tcgen05_guardrail_trap_col_being_dealloced_not_returned_by_alloc,@function
        .size           $__internal_0_$__cuda_sm10x_tcgen05_guardrail_trap_col_being_dealloced_not_returned_by_alloc,($__internal_1_$__cuda_sm10x_tcgen05_guardrail_trap_phase_invalid_during_alloc - $__internal_0_$__cuda_sm10x_tcgen05_guardrail_trap_col_being_dealloced_not_returned_by_alloc)
$__internal_0_$__cuda_sm10x_tcgen05_guardrail_trap_col_being_dealloced_not_returned_by_alloc:
[----:B------:R-:W-:Y:S05]  /*b840*/  BPT.TRAP 0x1 ;  /* 0x000000040000795c */ /* 0x000fea0000300000 */
[----:B------:R-:W-:-:S04]  /*b850*/  HFMA2 R3, -RZ, RZ, 0, 0 ;  /* 0x00000000ff037431 */ /* 0x000fc800000001ff */
[----:B------:R-:W-:Y:S05]  /*b860*/  RET.REL.NODEC R2 `(_ZN7cutlass13device_kernelINS_4gemm6kernel13GemmUniversalIN4cute5tupleIJiiiiEEENS1_10collective13CollectiveMmaINS1_35MainloopSm100TmaUmmaWarpSpecializedILi3ELi2ELi2ENS5_IJNS4_1CILi1EEESB_SB_EEEEENS5_IJNSA_ILi128EEENSA_ILi256EEENSA_ILi64EEEEEENS_6half_tENS5_IJlSB_lEEESI_SJ_NS4_8TiledMMAINS4_8MMA_AtomIJNS4_20SM100_MMA_F16BF16_SSISI_SI_fLi128ELi256ELNS4_4UMMA5MajorE0ELSO_0ELNSN_7ScaleInE0ELSP_0EEEEEENS4_6LayoutISC_NS5_IJNSA_ILi0EEEST_ST_EEEEENS5_IJNS4_10UnderscoreESW_SW_EEEEENS4_13SM90_TMA_LOADENS4_14ComposedLayoutINS4_7SwizzleILi3ELi4ELi3EEENS4_18smem_ptr_flag_bitsILi16EEENSS_INS5_IJNSA_ILi8EEESG_EEENS5_IJSG_SB_EEEEEEEvNS4_8identityESZ_S19_vS1A_EENS_8epilogue10collective18CollectiveEpilogueINS1C_23Sm100TmaWarpSpecializedILi4ELi2ELi64ELb1ELb0EEEJSH_NS5_IJNSS_ISE_SB_EENSS_ISG_SB_EEEEESI_SJ_SI_SJ_NS1C_6fusion15FusionCallbacksIS1G_NS1K_17LinCombPerRowBiasISI_fSI_SI_fLi8ELNS_15FloatRoundStyleE2EEESH_S1J_JEEENS4_5SM1004TMEM4LOAD26SM100_TMEM_LOAD_32dp32b64xESZ_S19_NS4_39AutoVectorizingCopyWithAssumedAlignmentILi128EEENS4_14SM90_TMA_STOREES19_S1V_S1V_EEEvvEEEEvNT_6ParamsE) ;  /* 0xffffff4402e47950 */ /* 0x000fea0003c3ffff */
        .weak           $__internal_1_$__cuda_sm10x_tcgen05_guardrail_trap_phase_invalid_during_alloc
        .type           $__internal_1_$__cuda_sm10x_tcgen05_guardrail_trap_phase_invalid_during_alloc,@function
        .size           $__internal_1_$__cuda_sm10x_tcgen05_guardrail_trap_phase_invalid_during_alloc,($__internal_2_$__cuda_sm10x_tcgen05_guardrail_trap_unallocated_columns_being_dealloced - $__internal_1_$__cuda_sm10x_tcgen05_guardrail_trap_phase_invalid_during_alloc)
$__internal_1_$__cuda_sm10x_tcgen05_guardrail_trap_phase_invalid_during_alloc:
[----:B------:R-:W-:Y:S05]  /*b870*/  BPT.TRAP 0x1 ;  /* 0x000000040000795c */ /* 0x000fea0000300000 */
[----:B------:R-:W-:-:S04]  /*b880*/  MOV R3, 0x0 ;  /* 0x0000000000037802 */ /* 0x000fc80000000f00 */
[----:B------:R-:W-:Y:S05]  /*b890*/  RET.REL.NODEC R2 `(_ZN7cutlass13device_kernelINS_4gemm6kernel13GemmUniversalIN4cute5tupleIJiiiiEEENS1_10collective13CollectiveMmaINS1_35MainloopSm100TmaUmmaWarpSpecializedILi3ELi2ELi2ENS5_IJNS4_1CILi1EEESB_SB_EEEEENS5_IJNSA_ILi128EEENSA_ILi256EEENSA_ILi64EEEEEENS_6half_tENS5_IJlSB_lEEESI_SJ_NS4_8TiledMMAINS4_8MMA_AtomIJNS4_20SM100_MMA_F16BF16_SSISI_SI_fLi128ELi256ELNS4_4UMMA5MajorE0ELSO_0ELNSN_7ScaleInE0ELSP_0EEEEEENS4_6LayoutISC_NS5_IJNSA_ILi0EEEST_ST_EEEEENS5_IJNS4_10UnderscoreESW_SW_EEEEENS4_13SM90_TMA_LOADENS4_14ComposedLayoutINS4_7SwizzleILi3ELi4ELi3EEENS4_18smem_ptr_flag_bitsILi16EEENSS_INS5_IJNSA_ILi8EEESG_EEENS5_IJSG_SB_EEEEEEEvNS4_8identityESZ_S19_vS1A_EENS_8epilogue10collective18CollectiveEpilogueINS1C_23Sm100TmaWarpSpecializedILi4ELi2ELi64ELb1ELb0EEEJSH_NS5_IJNSS_ISE_SB_EENSS_ISG_SB_EEEEESI_SJ_SI_SJ_NS1C_6fusion15FusionCallbacksIS1G_NS1K_17LinCombPerRowBiasISI_fSI_SI_fLi8ELNS_15FloatRoundStyleE2EEESH_S1J_JEEENS4_5SM1004TMEM4LOAD26SM100_TMEM_LOAD_32dp32b64xESZ_S19_NS4_39AutoVectorizingCopyWithAssumedAlignmentILi128EEENS4_14SM90_TMA_STOREES19_S1V_S1V_EEEvvEEEEvNT_6ParamsE) ;  /* 0xffffff4402d87950 */ /* 0x000fea0003c3ffff */
        .weak           $__internal_2_$__cuda_sm10x_tcgen05_guardrail_trap_unallocated_columns_being_dealloced
        .type           $__internal_2_$__cuda_sm10x_tcgen05_guardrail_trap_unallocated_columns_being_dealloced,@function
        .size           $__internal_2_$__cuda_sm10x_tcgen05_guardrail_trap_unallocated_columns_being_dealloced,(.L_x_168 - $__internal_2_$__cuda_sm10x_tcgen05_guardrail_trap_unallocated_columns_being_dealloced)
$__internal_2_$__cuda_sm10x_tcgen05_guardrail_trap_unallocated_columns_being_dealloced:
[----:B------:R-:W-:Y:S05]  /*b8a0*/  BPT.TRAP 0x1 ;  /* 0x000000040000795c */ /* 0x000fea0000300000 */
[----:B------:R-:W-:-:S04]  /*b8b0*/  HFMA2 R3, -RZ, RZ, 0, 0 ;  /* 0x00000000ff037431 */ /* 0x000fc800000001ff */
[----:B------:R-:W-:Y:S05]  /*b8c0*/  RET.REL.NODEC R2 `(_ZN7cutlass13device_kernelINS_4gemm6kernel13GemmUniversalIN4cute5tupleIJiiiiEEENS1_10collective13CollectiveMmaINS1_35MainloopSm100TmaUmmaWarpSpecializedILi3ELi2ELi2ENS5_IJNS4_1CILi1EEESB_SB_EEEEENS5_IJNSA_ILi128EEENSA_ILi256EEENSA_ILi64EEEEEENS_6half_tENS5_IJlSB_lEEESI_SJ_NS4_8TiledMMAINS4_8MMA_AtomIJNS4_20SM100_MMA_F16BF16_SSISI_SI_fLi128ELi256ELNS4_4UMMA5MajorE0ELSO_0ELNSN_7ScaleInE0ELSP_0EEEEEENS4_6LayoutISC_NS5_IJNSA_ILi0EEEST_ST_EEEEENS5_IJNS4_10UnderscoreESW_SW_EEEEENS4_13SM90_TMA_LOADENS4_14ComposedLayoutINS4_7SwizzleILi3ELi4ELi3EEENS4_18smem_ptr_flag_bitsILi16EEENSS_INS5_IJNSA_ILi8EEESG_EEENS5_IJSG_SB_EEEEEEEvNS4_8identityESZ_S19_vS1A_EENS_8epilogue10collective18CollectiveEpilogueINS1C_23Sm100TmaWarpSpecializedILi4ELi2ELi64ELb1ELb0EEEJSH_NS5_IJNSS_ISE_SB_EENSS_ISG_SB_EEEEESI_SJ_SI_SJ_NS1C_6fusion15FusionCallbacksIS1G_NS1K_17LinCombPerRowBiasISI_fSI_SI_fLi8ELNS_15FloatRoundStyleE2EEESH_S1J_JEEENS4_5SM1004TMEM4LOAD26SM100_TMEM_LOAD_32dp32b64xESZ_S19_NS4_39AutoVectorizingCopyWithAssumedAlignmentILi128EEENS4_14SM90_TMA_STOREES19_S1V_S1V_EEEvvEEEEvNT_6ParamsE) ;  /* 0xffffff4402cc7950 */ /* 0x000fea0003c3ffff */
.L_x_167:
[----:B------:R-:W-:-:S00]  /*b8d0*/  BRA `(.L_x_167) ;  /* 0xfffffffc00fc7947 */ /* 0x000fc0000383ffff */
[----:B------:R-:W-:-:S00]  /*b8e0*/  NOP ;  /* 0x0000000000007918 */ /* 0x000fc00000000000 */
        /* <DEDUP_REMOVED lines=9> */
.L_x_168:


//--------------------- .nv.global.init           --------------------------
	.section	.nv.global.init,"aw",@progbits
.nv.global.init:
	.type		$str$27,@object
	.size		$str$27,($str$28 - $str$27)
$str$27:
        /*0000*/ 	.byte	0x28, 0x61, 0x64, 0x64, 0x72, 0x65, 0x73, 0x73, 0x20, 0x26, 0x20, 0x6d, 0x61, 0x73, 0x6b, 0x29
        /*0010*/ 	.byte	0x20, 0x3d, 0x3d, 0x20, 0x30, 0x00
	.type		$str$28,@object
	.size		$str$28,($str$26 - $str$28)
$str$28:
        /*0016*/ 	.byte	0x2f, 0x74, 0x6d, 0x70, 0x2f, 0x63, 0x75, 0x74, 0x6c, 0x61, 0x73, 0x73, 0x5f, 0x73, 0x77, 0x65
        /*0026*/ 	.byte	0x65, 0x70, 0x5f, 0x73, 0x72, 0x63, 0x2f, 0x69, 0x6e, 0x63, 0x6c, 0x75, 0x64, 0x65, 0x2f, 0x63
        /*0036*/ 	.byte	0x75, 0x74, 0x65, 0x2f, 0x70, 0x6f, 0x69, 0x6e, 0x74, 0x65, 0x72, 0x5f, 0x66, 0x6c, 0x61, 0x67
        /*0046*/ 	.byte	0x67, 0x65, 0x64, 0x2e, 0x68, 0x70, 0x70, 0x00
	.type		$str$26,@object
	.size		$str$26,($str$25 - $str$26)
$str$26:
        /*004e*/ 	.byte	0x2f, 0x74, 0x6d, 0x70, 0x2f, 0x63, 0x75, 0x74, 0x6c, 0x61, 0x73, 0x73, 0x5f, 0x73, 0x77, 0x65
        /*005e*/ 	.byte	0x65, 0x70, 0x5f, 0x73, 0x72, 0x63, 0x2f, 0x69, 0x6e, 0x63, 0x6c, 0x75, 0x64, 0x65, 0x2f, 0x63
        /*006e*/ 	.byte	0x75, 0x74, 0x65, 0x2f, 0x61, 0x74, 0x6f, 0x6d, 0x2f, 0x63, 0x6f, 0x70, 0x79, 0x5f, 0x74, 0x72
        /*007e*/ 	.byte	0x61, 0x69, 0x74, 0x73, 0x5f, 0x73, 0x6d, 0x31, 0x30, 0x30, 0x2e, 0x68, 0x70, 0x70, 0x00
	.type		$str$25,@object
	.size		$str$25,(__unnamed_1 - $str$25)
$str$25:
        /*008d*/ 	.byte	0x28, 0x28, 0x75, 0x69, 0x6e, 0x74, 0x33, 0x32, 0x5f, 0x74, 0x28, 0x74, 0x68, 0x72, 0x65, 0x61
        /*009d*/ 	.byte	0x64, 0x49, 0x64, 0x78, 0x2e, 0x78, 0x29, 0x20, 0x2f, 0x20, 0x33, 0x32, 0x29, 0x20, 0x25, 0x20
        /*00ad*/ 	.byte	0x34, 0x29, 0x20, 0x3d, 0x3d, 0x20, 0x28, 0x28, 0x28, 0x74, 0x6d, 0x65, 0x6d, 0x5f, 0x61, 0x64
        /*00bd*/ 	.byte	0x64, 0x72, 0x20, 0x3e, 0x3e, 0x20, 0x31, 0x36, 0x29, 0x20, 0x2f, 0x20, 0x33, 0x32, 0x29, 0x20
        /*00cd*/ 	.byte	0x25, 0x20, 0x34, 0x29, 0x00
	.type		__unnamed_1,@object
	.size		__unnamed_1,(__unnamed_2 - __unnamed_1)
__unnamed_1:
        /*00d2*/ 	.byte	0x61, 0x75, 0x74, 0x6f, 0x20, 0x63, 0x75, 0x74, 0x65, 0x3a, 0x3a, 0x61, 0x73, 0x5f, 0x70, 0x6f
        /* <DEDUP_REMOVED lines=24> */
        /*0262*/ 	.byte	0x3e, 0x3e, 0x3e, 0x3e, 0x5d, 0x00
	.type		__unnamed_2,@object
	.size		__unnamed_2,(.L_2 - __unnamed_2)
__unnamed_2:
        /* <DEDUP_REMOVED lines=43> */
        /*0518*/ 	.byte	0x74, 0x65, 0x3a, 0x3a, 0x43, 0x3c, 0x30, 0x3e, 0x3e, 0x3e, 0x3e, 0x5d, 0x00
.L_2:


//--------------------- .nv.shared._ZN7cutlass13device_kernelINS_4gemm6kernel13GemmUniversalIN4cute5tupleIJiiiiEEENS1_10collective13CollectiveMmaINS1_35MainloopSm100TmaUmmaWarpSpecializedILi3ELi2ELi2ENS5_IJNS4_1CILi1EEESB_SB_EEEEENS5_IJNSA_ILi128EEENSA_ILi256EEENSA_ILi64EEEEEENS_6half_tENS5_IJlSB_lEEESI_SJ_NS4_8TiledMMAINS4_8MMA_AtomIJNS4_20SM100_MMA_F16BF16_SSISI_SI_fLi128ELi256ELNS4_4UMMA5MajorE0ELSO_0ELNSN_7ScaleInE0ELSP_0EEEEEENS4_6LayoutISC_NS5_IJNSA_ILi0EEEST_ST_EEEEENS5_IJNS4_10UnderscoreESW_SW_EEEEENS4_13SM90_TMA_LOADENS4_14ComposedLayoutINS4_7SwizzleILi3ELi4ELi3EEENS4_18smem_ptr_flag_bitsILi16EEENSS_INS5_IJNSA_ILi8EEESG_EEENS5_IJSG_SB_EEEEEEEvNS4_8identityESZ_S19_vS1A_EENS_8epilogue10collective18CollectiveEpilogueINS1C_23Sm100TmaWarpSpecializedILi4ELi2ELi64ELb1ELb0EEEJSH_NS5_IJNSS_ISE_SB_EENSS_ISG_SB_EEEEESI_SJ_SI_SJ_NS1C_6fusion15FusionCallbacksIS1G_NS1K_17LinCombPerRowBiasISI_fSI_SI_fLi8ELNS_15FloatRoundStyleE2EEESH_S1J_JEEENS4_5SM1004TMEM4LOAD26SM100_TMEM_LOAD_32dp32b64xESZ_S19_NS4_39AutoVectorizingCopyWithAssumedAlignmentILi128EEENS4_14SM90_TMA_STOREES19_S1V_S1V_EEEvvEEEEvNT_6ParamsE --------------------------
	.section	.nv.shared._ZN7cutlass13device_kernelINS_4gemm6kernel13GemmUniversalIN4cute5tupleIJiiiiEEENS1_10collective13CollectiveMmaINS1_35MainloopSm100TmaUmmaWarpSpecializedILi3ELi2ELi2ENS5_IJNS4_1CILi1EEESB_SB_EEEEENS5_IJNSA_ILi128EEENSA_ILi256EEENSA_ILi64EEEEEENS_6half_tENS5_IJlSB_lEEESI_SJ_NS4_8TiledMMAINS4_8MMA_AtomIJNS4_20SM100_MMA_F16BF16_SSISI_SI_fLi128ELi256ELNS4_4UMMA5MajorE0ELSO_0ELNSN_7ScaleInE0ELSP_0EEEEEENS4_6LayoutISC_NS5_IJNSA_ILi0EEEST_ST_EEEEENS5_IJNS4_10UnderscoreESW_SW_EEEEENS4_13SM90_TMA_LOADENS4_14ComposedLayoutINS4_7SwizzleILi3ELi4ELi3EEENS4_18smem_ptr_flag_bitsILi16EEENSS_INS5_IJNSA_ILi8EEESG_EEENS5_IJSG_SB_EEEEEEEvNS4_8identityESZ_S19_vS1A_EENS_8epilogue10collective18CollectiveEpilogueINS1C_23Sm100TmaWarpSpecializedILi4ELi2ELi64ELb1ELb0EEEJSH_NS5_IJNSS_ISE_SB_EENSS_ISG_SB_EEEEESI_SJ_SI_SJ_NS1C_6fusion15FusionCallbacksIS1G_NS1K_17LinCombPerRowBiasISI_fSI_SI_fLi8ELNS_15FloatRoundStyleE2EEESH_S1J_JEEENS4_5SM1004TMEM4LOAD26SM100_TMEM_LOAD_32dp32b64xESZ_S19_NS4_39AutoVectorizingCopyWithAssumedAlignmentILi128EEENS4_14SM90_TMA_STOREES19_S1V_S1V_EEEvvEEEEvNT_6ParamsE,"aw",@nobits
	.sectionflags	@""
	.align	16
	.zero		1024


//--------------------- .nv.shared.reserved.0     --------------------------
	.section	.nv.shared.reserved.0,"aw",@nobits
	.weak		__nv_reservedSMEM_offset_0_alias
	.size		__nv_reservedSMEM_offset_0_alias, 0, 64
	.other		__nv_reservedSMEM_offset_0_alias,@"STO_CUDA_RESERVED_SHARED STV_DEFAULT"
__nv_reservedSMEM_offset_0_alias:
	.zero		0
.nv.shared.reserved.0:
	.zero		64
	.weak		__nv_reservedSMEM_tcgen05_partition
	.type		__nv_reservedSMEM_tcgen05_partition,@object
	.size		__nv_reservedSMEM_tcgen05_partition,(.L_0 - __nv_reservedSMEM_tcgen05_partition)
__nv_reservedSMEM_tcgen05_partition:
	.zero		32
.L_0:


//--------------------- .nv.global                --------------------------
	.section	.nv.global,"aw",@nobits
.nv.global:
	.type		_ZN39_INTERNAL_773f7711_4_k_cu_5095aa39_29514cute1_E,@object
	.size		_ZN39_INTERNAL_773f7711_4_k_cu_5095aa39_29514cute1_E,(_ZN39_INTERNAL_773f7711_4_k_cu_5095aa39_29514cuda3std3__45__cpo6cbeginE - _ZN39_INTERNAL_773f7711_4_k_cu_5095aa39_29514cute1_E)
_ZN39_INTERNAL_773f7711_4_k_cu_5095aa39_29514cute1_E:
	.zero		1
	.type		_ZN39_INTERNAL_773f7711_4_k_cu_5095aa39_29514cuda3std3__45__cpo6cbeginE,@object
	.size		_ZN39_INTERNAL_773f7711_4_k_cu_5095aa39_29514cuda3std3__45__cpo6cbeginE,(_ZN39_INTERNAL_773f7711_4_k_cu_5095aa39_29514cuda3std3__48in_placeE - _ZN39_INTERNAL_773f7711_4_k_cu_5095aa39_29514cuda3std3__45__cpo6cbeginE)
_ZN39_INTERNAL_773f7711_4_k_cu_5095aa39_29514cuda3std3__45__cpo6cbeginE:
	.zero		1
	.type		_ZN39_INTERNAL_773f7711_4_k_cu_5095aa39_29514cuda3std3__48in_placeE,@object
	.size		_ZN39_INTERNAL_773f7711_4_k_cu_5095aa39_29514cuda3std3__48in_placeE,(_ZN39_INTERNAL_773f7711_4_k_cu_5095aa39_29514cuda3std6ranges3__45__cpo9iter_moveE - _ZN39_INTERNAL_773f7711_4_k_cu_5095aa39_29514cuda3std3__48in_placeE)
_ZN39_INTERNAL_773f7711_4_k_cu_5095aa39_29514cuda3std3__48in_placeE:
	.zero		1
	.type		_ZN39_INTERNAL_773f7711_4_k_cu_5095aa39_29514cuda3std6ranges3__45__cpo9iter_moveE,@object
	.size		_ZN39_INTERNAL_773f7711_4_k_cu_5095aa39_29514cuda3std6ranges3__45__cpo9iter_moveE,(_ZN39_INTERNAL_773f7711_4_k_cu_5095aa39_29514cuda3std3__45__cpo5beginE - _ZN39_INTERNAL_773f7711_4_k_cu_5095aa39_29514cuda3std6ranges3__45__cpo9iter_moveE)
_ZN39_INTERNAL_773f7711_4_k_cu_5095aa39_29514cuda3std6ranges3__45__cpo9iter_moveE:
	.zero		1
	.type		_ZN39_INTERNAL_773f7711_4_k_cu_5095aa39_29514cuda3std3__45__cpo5beginE,@object
	.size		_ZN39_INTERNAL_773f7711_4_k_cu_5095aa39_29514cuda3std3__45__cpo5beginE,(_ZN39_INTERNAL_773f7711_4_k_cu_5095aa39_29514cuda3std3__441_GLOBAL__N__773f7711_4_k_cu_5095aa39_29516ignoreE - _ZN39_INTERNAL_773f7711_4_k_cu_5095aa39_29514cuda3std3__45__cpo5beginE)
_ZN39_INTERNAL_773f7711_4_k_cu_5095aa39_29514cuda3std3__45__cpo5beginE:
	.zero		1
	.type		_ZN39_INTERNAL_773f7711_4_k_cu_5095aa39_29514cuda3std3__441_GLOBAL__N__773f7711_4_k_cu_5095aa39_29516ignoreE,@object
	.size		_ZN39_INTERNAL_773f7711_4_k_cu_5095aa39_29514cuda3std3__441_GLOBAL__N__773f7711_4_k_cu_5095aa39_29516ignoreE,(_ZN39_INTERNAL_773f7711_4_k_cu_5095aa39_29514cute7productE - _ZN39_INTERNAL_773f7711_4_k_cu_5095aa39_29514cuda3std3__441_GLOBAL__N__773f7711_4_k_cu_5095aa39_29516ignoreE)
_ZN39_INTERNAL_773f7711_4_k_cu_5095aa39_29514cuda3std3__441_GLOBAL__N__773f7711_4_k_cu_5095aa39_29516ignoreE:
	.zero		1
	.type		_ZN39_INTERNAL_773f7711_4_k_cu_5095aa39_29514cute7productE,@object
	.size		_ZN39_INTERNAL_773f7711_4_k_cu_5095aa39_29514cute7productE,(_ZN39_INTERNAL_773f7711_4_k_cu_5095aa39_29514cuda3std3__45__cpo3endE - _ZN39_INTERNAL_773f7711_4_k_cu_5095aa39_29514cute7productE)
_ZN39_INTERNAL_773f7711_4_k_cu_5095aa39_29514cute7productE:
	.zero		1
	.type		_ZN39_INTERNAL_773f7711_4_k_cu_5095aa39_29514cuda3std3__45__cpo3endE,@object
	.size		_ZN39_INTERNAL_773f7711_4_k_cu_5095aa39_29514cuda3std3__45__cpo3endE,(_ZN39_INTERNAL_773f7711_4_k_cu_5095aa39_29514cuda3std3__419piecewise_constructE - _ZN39_INTERNAL_773f7711_4_k_cu_5095aa39_29514cuda3std3__45__cpo3endE)
_ZN39_INTERNAL_773f7711_4_k_cu_5095aa39_29514cuda3std3__45__cpo3endE:
	.zero		1
	.type		_ZN39_INTERNAL_773f7711_4_k_cu_5095aa39_29514cuda3std3__419piecewise_constructE,@object
	.size		_ZN39_INTERNAL_773f7711_4_k_cu_5095aa39_29514cuda3std3__419piecewise_constructE,(_ZN39_INTERNAL_773f7711_4_k_cu_5095aa39_29514cuda3std3__45__cpo4cendE - _ZN39_INTERNAL_773f7711_4_k_cu_5095aa39_29514cuda3std3__419piecewise_constructE)
_ZN39_INTERNAL_773f7711_4_k_cu_5095aa39_29514cuda3std3__419piecewise_constructE:
	.zero		1
	.type		_ZN39_INTERNAL_773f7711_4_k_cu_5095aa39_29514cuda3std3__45__cpo4cendE,@object
	.size		_ZN39_INTERNAL_773f7711_4_k_cu_5095aa39_29514cuda3std3__45__cpo4cendE,(_ZN39_INTERNAL_773f7711_4_k_cu_5095aa39_29514cuda3std6ranges3__45__cpo4swapE - _ZN39_INTERNAL_773f7711_4_k_cu_5095aa39_29514cuda3std3__45__cpo4cendE)
_ZN39_INTERNAL_773f7711_4_k_cu_5095aa39_29514cuda3std3__45__cpo4cendE:
	.zero		1
	.type		_ZN39_INTERNAL_773f7711_4_k_cu_5095aa39_29514cuda3std6ranges3__45__cpo4swapE,@object
	.size		_ZN39_INTERNAL_773f7711_4_k_cu_5095aa39_29514cuda3std6ranges3__45__cpo4swapE,(.L_10 - _ZN39_INTERNAL_773f7711_4_k_cu_5095aa39_29514cuda3std6ranges3__45__cpo4swapE)
_ZN39_INTERNAL_773f7711_4_k_cu_5095aa39_29514cuda3std6ranges3__45__cpo4swapE:
	.zero		1
.L_10:


//--------------------- .nv.constant0._ZN7cutlass13device_kernelINS_4gemm6kernel13GemmUniversalIN4cute5tupleIJiiiiEEENS1_10collective13CollectiveMmaINS1_35MainloopSm100TmaUmmaWarpSpecializedILi3ELi2ELi2ENS5_IJNS4_1CILi1EEESB_SB_EEEEENS5_IJNSA_ILi128EEENSA_ILi256EEENSA_ILi64EEEEEENS_6half_tENS5_IJlSB_lEEESI_SJ_NS4_8TiledMMAINS4_8MMA_AtomIJNS4_20SM100_MMA_F16BF16_SSISI_SI_fLi128ELi256ELNS4_4UMMA5MajorE0ELSO_0ELNSN_7ScaleInE0ELSP_0EEEEEENS4_6LayoutISC_NS5_IJNSA_ILi0EEEST_ST_EEEEENS5_IJNS4_10UnderscoreESW_SW_EEEEENS4_13SM90_TMA_LOADENS4_14ComposedLayoutINS4_7SwizzleILi3ELi4ELi3EEENS4_18smem_ptr_flag_bitsILi16EEENSS_INS5_IJNSA_ILi8EEESG_EEENS5_IJSG_SB_EEEEEEEvNS4_8identityESZ_S19_vS1A_EENS_8epilogue10collective18CollectiveEpilogueINS1C_23Sm100TmaWarpSpecializedILi4ELi2ELi64ELb1ELb0EEEJSH_NS5_IJNSS_ISE_SB_EENSS_ISG_SB_EEEEESI_SJ_SI_SJ_NS1C_6fusion15FusionCallbacksIS1G_NS1K_17LinCombPerRowBiasISI_fSI_SI_fLi8ELNS_15FloatRoundStyleE2EEESH_S1J_JEEENS4_5SM1004TMEM4LOAD26SM100_TMEM_LOAD_32dp32b64xESZ_S19_NS4_39AutoVectorizingCopyWithAssumedAlignmentILi128EEENS4_14SM90_TMA_STOREES19_S1V_S1V_EEEvvEEEEvNT_6ParamsE --------------------------
	.section	.nv.constant0._ZN7cutlass13device_kernelINS_4gemm6kernel13GemmUniversalIN4cute5tupleIJiiiiEEENS1_10collective13CollectiveMmaINS1_35MainloopSm100TmaUmmaWarpSpecializedILi3ELi2ELi2ENS5_IJNS4_1CILi1EEESB_SB_EEEEENS5_IJNSA_ILi128EEENSA_ILi256EEENSA_ILi64EEEEEENS_6half_tENS5_IJlSB_lEEESI_SJ_NS4_8TiledMMAINS4_8MMA_AtomIJNS4_20SM100_MMA_F16BF16_SSISI_SI_fLi128ELi256ELNS4_4UMMA5MajorE0ELSO_0ELNSN_7ScaleInE0ELSP_0EEEEEENS4_6LayoutISC_NS5_IJNSA_ILi0EEEST_ST_EEEEENS5_IJNS4_10UnderscoreESW_SW_EEEEENS4_13SM90_TMA_LOADENS4_14ComposedLayoutINS4_7SwizzleILi3ELi4ELi3EEENS4_18smem_ptr_flag_bitsILi16EEENSS_INS5_IJNSA_ILi8EEESG_EEENS5_IJSG_SB_EEEEEEEvNS4_8identityESZ_S19_vS1A_EENS_8epilogue10collective18CollectiveEpilogueINS1C_23Sm100TmaWarpSpecializedILi4ELi2ELi64ELb1ELb0EEEJSH_NS5_IJNSS_ISE_SB_EENSS_ISG_SB_EEEEESI_SJ_SI_SJ_NS1C_6fusion15FusionCallbacksIS1G_NS1K_17LinCombPerRowBiasISI_fSI_SI_fLi8ELNS_15FloatRoundStyleE2EEESH_S1J_JEEENS4_5SM1004TMEM4LOAD26SM100_TMEM_LOAD_32dp32b64xESZ_S19_NS4_39AutoVectorizingCopyWithAssumedAlignmentILi128EEENS4_14SM90_TMA_STOREES19_S1V_S1V_EEEvvEEEEvNT_6ParamsE,"a",@progbits
	.sectionflags	@""
	.align	4
.nv.constant0._ZN7cutlass13device_kernelINS_4gemm6kernel13GemmUniversalIN4cute5tupleIJiiiiEEENS1_10collective13CollectiveMmaINS1_35MainloopSm100TmaUmmaWarpSpecializedILi3ELi2ELi2ENS5_IJNS4_1CILi1EEESB_SB_EEEEENS5_IJNSA_ILi128EEENSA_ILi256EEENSA_ILi64EEEEEENS_6half_tENS5_IJlSB_lEEESI_SJ_NS4_8TiledMMAINS4_8MMA_AtomIJNS4_20SM100_MMA_F16BF16_SSISI_SI_fLi128ELi256ELNS4_4UMMA5MajorE0ELSO_0ELNSN_7ScaleInE0ELSP_0EEEEEENS4_6LayoutISC_NS5_IJNSA_ILi0EEEST_ST_EEEEENS5_IJNS4_10UnderscoreESW_SW_EEEEENS4_13SM90_TMA_LOADENS4_14ComposedLayoutINS4_7SwizzleILi3ELi4ELi3EEENS4_18smem_ptr_flag_bitsILi16EEENSS_INS5_IJNSA_ILi8EEESG_EEENS5_IJSG_SB_EEEEEEEvNS4_8identityESZ_S19_vS1A_EENS_8epilogue10collective18CollectiveEpilogueINS1C_23Sm100TmaWarpSpecializedILi4ELi2ELi64ELb1ELb0EEEJSH_NS5_IJNSS_ISE_SB_EENSS_ISG_SB_EEEEESI_SJ_SI_SJ_NS1C_6fusion15FusionCallbacksIS1G_NS1K_17LinCombPerRowBiasISI_fSI_SI_fLi8ELNS_15FloatRoundStyleE2EEESH_S1J_JEEENS4_5SM1004TMEM4LOAD26SM100_TMEM_LOAD_32dp32b64xESZ_S19_NS4_39AutoVectorizingCopyWithAssumedAlignmentILi128EEENS4_14SM90_TMA_STOREES19_S1V_S1V_EEEvvEEEEvNT_6ParamsE:
	.zero		2944


//--------------------- SYMBOLS --------------------------

	.type		.nv.reservedSmem.offset0,@object
	.size		.nv.reservedSmem.offset0,0x4
	.type		.nv.reservedSmem.cap,@object
	.size		.nv.reservedSmem.cap,0x4
	.type		__assertfail,@function
